	.headerflags	@"EF_CUDA_TEXMODE_UNIFIED EF_CUDA_64BIT_ADDRESS EF_CUDA_ACCELERATORS EF_CUDA_SM90 EF_CUDA_VIRTUAL_SM(EF_CUDA_SM90)"
	.elftype	@"ET_EXEC"


//--------------------- .nv.info                  --------------------------
	.section	.nv.info,"",@"SHT_CUDA_INFO"
	.align	4


	//----- nvinfo : EIATTR_REGCOUNT
	.align		4
        /*0000*/ 	.byte	0x04, 0x2f
        /*0002*/ 	.short	(.L_1 - .L_0)
	.align		4
.L_0:
        /*0004*/ 	.word	index@(triton_poi_fused_max_pool2d_with_indices_6)
        /*0008*/ 	.word	0x0000005f


	//----- nvinfo : EIATTR_MIN_STACK_SIZE
	.align		4
.L_1:
        /*000c*/ 	.byte	0x04, 0x12
        /*000e*/ 	.short	(.L_3 - .L_2)
	.align		4
.L_2:
        /*0010*/ 	.word	index@(triton_poi_fused_max_pool2d_with_indices_6)
        /*0014*/ 	.word	0x00000000


	//----- nvinfo : EIATTR_FRAME_SIZE
	.align		4
.L_3:
        /*0018*/ 	.byte	0x04, 0x11
        /*001a*/ 	.short	(.L_5 - .L_4)
	.align		4
.L_4:
        /*001c*/ 	.word	index@(triton_poi_fused_max_pool2d_with_indices_6)
        /*0020*/ 	.word	0x00000000


	//----- nvinfo : EIATTR_MIN_STACK_SIZE
	.align		4
.L_5:
        /*0024*/ 	.byte	0x04, 0x12
        /*0026*/ 	.short	(.L_7 - .L_6)
	.align		4
.L_6:
        /*0028*/ 	.word	index@(triton_poi_fused_max_pool2d_with_indices_6)
        /*002c*/ 	.word	0x00000000
.L_7:


//--------------------- .nv.info.triton_poi_fused_max_pool2d_with_indices_6 --------------------------
	.section	.nv.info.triton_poi_fused_max_pool2d_with_indices_6,"",@"SHT_CUDA_INFO"
	.sectionflags	@""
	.align	4


	//----- nvinfo : EIATTR_CUDA_API_VERSION
	.align		4
        /*0000*/ 	.byte	0x04, 0x37
        /*0002*/ 	.short	(.L_9 - .L_8)
.L_8:
        /*0004*/ 	.word	0x0000007c


	//----- nvinfo : EIATTR_KPARAM_INFO
	.align		4
.L_9:
        /*0008*/ 	.byte	0x04, 0x17
        /*000a*/ 	.short	(.L_11 - .L_10)
.L_10:
        /*000c*/ 	.word	0x00000000
        /*0010*/ 	.short	0x0003
        /*0012*/ 	.short	0x0014
        /*0014*/ 	.byte	0x00, 0xf0, 0x11, 0x00


	//----- nvinfo : EIATTR_KPARAM_INFO
	.align		4
.L_11:
        /*0018*/ 	.byte	0x04, 0x17
        /*001a*/ 	.short	(.L_13 - .L_12)
.L_12:
        /*001c*/ 	.word	0x00000000
        /*0020*/ 	.short	0x0002
        /*0022*/ 	.short	0x0010
        /*0024*/ 	.byte	0x00, 0xf0, 0x11, 0x00


	//----- nvinfo : EIATTR_KPARAM_INFO
	.align		4
.L_13:
        /*0028*/ 	.byte	0x04, 0x17
        /*002a*/ 	.short	(.L_15 - .L_14)
.L_14:
        /*002c*/ 	.word	0x00000000
        /*0030*/ 	.short	0x0001
        /*0032*/ 	.short	0x0008
        /*0034*/ 	.byte	0x00, 0xf4, 0x21, 0x00


	//----- nvinfo : EIATTR_KPARAM_INFO
	.align		4
.L_15:
        /*0038*/ 	.byte	0x04, 0x17
        /*003a*/ 	.short	(.L_17 - .L_16)
.L_16:
        /*003c*/ 	.word	0x00000000
        /*0040*/ 	.short	0x0000
        /*0042*/ 	.short	0x0000
        /*0044*/ 	.byte	0x00, 0xf4, 0x21, 0x00


	//----- nvinfo : EIATTR_SPARSE_MMA_MASK
	.align		4
.L_17:
        /*0048*/ 	.byte	0x03, 0x50
        /*004a*/ 	.short	0x0000


	//----- nvinfo : EIATTR_MAXREG_COUNT
	.align		4
        /*004c*/ 	.byte	0x03, 0x1b
        /*004e*/ 	.short	0x00ff


	//----- nvinfo : EIATTR_EXIT_INSTR_OFFSETS
	.align		4
        /*0050*/ 	.byte	0x04, 0x1c
        /*0052*/ 	.short	(.L_19 - .L_18)


	//   ....[0]....
.L_18:
        /*0054*/ 	.word	0x00002280


	//   ....[1]....
        /*0058*/ 	.word	0x000022d0


	//----- nvinfo : EIATTR_REQNTID
	.align		4
.L_19:
        /*005c*/ 	.byte	0x04, 0x10
        /*005e*/ 	.short	(.L_21 - .L_20)
.L_20:
        /*0060*/ 	.word	0x00000080
        /*0064*/ 	.word	0x00000001
        /*0068*/ 	.word	0x00000001


	//----- nvinfo : EIATTR_CBANK_PARAM_SIZE
	.align		4
.L_21:
        /*006c*/ 	.byte	0x03, 0x19
        /*006e*/ 	.short	0x0018


	//----- nvinfo : EIATTR_PARAM_CBANK
	.align		4
        /*0070*/ 	.byte	0x04, 0x0a
        /*0072*/ 	.short	(.L_23 - .L_22)
	.align		4
.L_22:
        /*0074*/ 	.word	index@(.nv.constant0.triton_poi_fused_max_pool2d_with_indices_6)
        /*0078*/ 	.short	0x0210
        /*007a*/ 	.short	0x0018


	//----- nvinfo : EIATTR_SW_WAR
	.align		4
.L_23:
        /*007c*/ 	.byte	0x04, 0x36
        /*007e*/ 	.short	(.L_25 - .L_24)
.L_24:
        /*0080*/ 	.word	0x00000008
.L_25:


//--------------------- .nv.callgraph             --------------------------
	.section	.nv.callgraph,"",@"SHT_CUDA_CALLGRAPH"
	.align	4
	.sectionentsize	8
	.align		4
        /*0000*/ 	.word	0x00000000
	.align		4
        /*0004*/ 	.word	0xffffffff
	.align		4
        /*0008*/ 	.word	0x00000000
	.align		4
        /*000c*/ 	.word	0xfffffffe
	.align		4
        /*0010*/ 	.word	0x00000000
	.align		4
        /*0014*/ 	.word	0xfffffffd
	.align		4
        /*0018*/ 	.word	0x00000000
	.align		4
        /*001c*/ 	.word	0xfffffffc


//--------------------- .text.triton_poi_fused_max_pool2d_with_indices_6 --------------------------
	.section	.text.triton_poi_fused_max_pool2d_with_indices_6,"ax",@progbits
	.sectionflags	@"SHF_BARRIERS=1"
	.align	128
        .global         triton_poi_fused_max_pool2d_with_indices_6
        .type           triton_poi_fused_max_pool2d_with_indices_6,@function
        .size           triton_poi_fused_max_pool2d_with_indices_6,(.L_x_1 - triton_poi_fused_max_pool2d_with_indices_6)
        .other          triton_poi_fused_max_pool2d_with_indices_6,@"STO_CUDA_ENTRY STV_DEFAULT"
triton_poi_fused_max_pool2d_with_indices_6:
.text.triton_poi_fused_max_pool2d_with_indices_6:
[----:B------:R-:W0:Y:S01]  /*0000*/  LDC R1, c[0x0][0x28] ;  /* 0x00000a00ff017b82 */ /* 0x000e220000000800 */
[----:B------:R-:W1:Y:S07]  /*0010*/  S2R R2, SR_CTAID.X ;  /* 0x0000000000027919 */ /* 0x000e6e0000002500 */
[----:B------:R-:W2:Y:S01]  /*0020*/  LDC.64 R44, c[0x0][0x210] ;  /* 0x00008400ff2c7b82 */ /* 0x000ea20000000a00 */
[----:B------:R-:W-:Y:S01]  /*0030*/  IMAD.MOV.U32 R78, RZ, RZ, RZ ;  /* 0x000000ffff4e7224 */ /* 0x000fe200078e00ff */
[----:B------:R-:W-:Y:S01]  /*0040*/  ULDC.64 UR6, c[0x0][0x208] ;  /* 0x0000820000067ab9 */ /* 0x000fe20000000a00 */
[----:B------:R-:W3:Y:S01]  /*0050*/  S2R R5, SR_TID.X ;  /* 0x0000000000057919 */ /* 0x000ee20000002100 */
[----:B------:R-:W-:-:S02]  /*0060*/  CS2R R62, SRZ ;  /* 0x00000000003e7805 */ /* 0x000fc4000001ff00 */
[----:B------:R-:W-:Y:S02]  /*0070*/  CS2R R72, SRZ ;  /* 0x0000000000487805 */ /* 0x000fe4000001ff00 */
[----:B------:R-:W-:Y:S01]  /*0080*/  CS2R R76, SRZ ;  /* 0x00000000004c7805 */ /* 0x000fe2000001ff00 */
[----:B------:R-:W4:Y:S01]  /*0090*/  S2R R0, SR_CTAID.Y ;  /* 0x0000000000007919 */ /* 0x000f220000002600 */
[----:B------:R-:W-:Y:S01]  /*00a0*/  CS2R R66, SRZ ;  /* 0x0000000000427805 */ /* 0x000fe2000001ff00 */
[----:B-1----:R-:W-:Y:S01]  /*00b0*/  IMAD.SHL.U32 R2, R2, 0x10, RZ ;  /* 0x0000001002027824 */ /* 0x002fe200078e00ff */
[----:B---3--:R-:W-:-:S04]  /*00c0*/  SHF.R.U32.HI R3, RZ, 0x4, R5 ;  /* 0x00000004ff037819 */ /* 0x008fc80000011605 */
[----:B------:R-:W-:Y:S01]  /*00d0*/  LOP3.LUT R4, R2, 0xf, R5, 0xf8, !PT ;  /* 0x0000000f02047812 */ /* 0x000fe200078ef805 */
[----:B----4-:R-:W-:Y:S01]  /*00e0*/  IMAD.SHL.U32 R0, R0, 0x40, RZ ;  /* 0x0000004000007824 */ /* 0x010fe200078e00ff */
[----:B------:R-:W-:-:S03]  /*00f0*/  SGXT.U32 R3, R3, 0x3 ;  /* 0x000000030303781a */ /* 0x000fc60000000000 */
[C---:B------:R-:W-:Y:S01]  /*0100*/  IMAD.HI R6, R4.reuse, 0x55555556, RZ ;  /* 0x5555555604067827 */ /* 0x040fe200078e02ff */
[----:B------:R-:W-:Y:S02]  /*0110*/  ISETP.GE.AND P0, PT, R4, 0x9, PT ;  /* 0x000000090400780c */ /* 0x000fe40003f06270 */
[----:B------:R-:W-:Y:S02]  /*0120*/  LOP3.LUT R80, R0, R3, RZ, 0xfc, !PT ;  /* 0x0000000300507212 */ /* 0x000fe400078efcff */
[----:B------:R-:W-:Y:S02]  /*0130*/  LEA.HI R7, R6, R6, RZ, 0x1 ;  /* 0x0000000606077211 */ /* 0x000fe400078f08ff */
[----:B------:R-:W-:Y:S02]  /*0140*/  ISETP.LT.AND P1, PT, R80, 0x300, !P0 ;  /* 0x000003005000780c */ /* 0x000fe40004721270 */
[----:B------:R-:W-:Y:S01]  /*0150*/  LOP3.LUT R6, R0, 0x18, R3, 0xfe, !PT ;  /* 0x0000001800067812 */ /* 0x000fe200078efe03 */
[----:B------:R-:W-:Y:S01]  /*0160*/  IMAD R4, R7, -0x3, R4 ;  /* 0xfffffffd07047824 */ /* 0x000fe200078e0204 */
[----:B------:R-:W-:-:S02]  /*0170*/  LOP3.LUT R9, R0, 0x28, R3, 0xfe, !PT ;  /* 0x0000002800097812 */ /* 0x000fc400078efe03 */
[----:B------:R-:W-:Y:S01]  /*0180*/  ISETP.LT.AND P4, PT, R6, 0x300, !P0 ;  /* 0x000003000600780c */ /* 0x000fe20004781270 */
[----:B------:R-:W-:Y:S01]  /*0190*/  IMAD R4, R7, 0x7, R4 ;  /* 0x0000000707047824 */ /* 0x000fe200078e0204 */
[----:B------:R-:W-:Y:S02]  /*01a0*/  ISETP.LT.AND P2, PT, R9, 0x300, !P0 ;  /* 0x000003000900780c */ /* 0x000fe40004741270 */
[----:B------:R-:W-:Y:S02]  /*01b0*/  CS2R R40, SRZ ;  /* 0x0000000000287805 */ /* 0x000fe4000001ff00 */
[----:B------:R-:W-:Y:S01]  /*01c0*/  LOP3.LUT R8, R0, 0x10, R3, 0xfe, !PT ;  /* 0x0000001000087812 */ /* 0x000fe200078efe03 */
[----:B------:R-:W-:Y:S01]  /*01d0*/  IMAD.SHL.U32 R81, R4, 0x2, RZ ;  /* 0x0000000204517824 */ /* 0x000fe200078e00ff */
[----:B------:R-:W-:Y:S02]  /*01e0*/  LOP3.LUT R48, R0, 0x8, R3, 0xfe, !PT ;  /* 0x0000000800307812 */ /* 0x000fe400078efe03 */
[----:B------:R-:W-:Y:S01]  /*01f0*/  ISETP.LT.AND P5, PT, R8, 0x300, !P0 ;  /* 0x000003000800780c */ /* 0x000fe200047a1270 */
[----:B------:R-:W-:-:S02]  /*0200*/  VIADD R11, R81, 0x8 ;  /* 0x00000008510b7836 */ /* 0x000fc40000000000 */
[----:B------:R-:W-:Y:S02]  /*0210*/  IMAD R7, R80, 0x31, R81 ;  /* 0x0000003150077824 */ /* 0x000fe400078e0251 */
[C---:B------:R-:W-:Y:S02]  /*0220*/  VIADD R27, R81.reuse, 0x2 ;  /* 0x00000002511b7836 */ /* 0x040fe40000000000 */
[C---:B------:R-:W-:Y:S02]  /*0230*/  VIADD R25, R81.reuse, 0x1 ;  /* 0x0000000151197836 */ /* 0x040fe40000000000 */
[C---:B------:R-:W-:Y:S02]  /*0240*/  VIADD R85, R81.reuse, 0xe ;  /* 0x0000000e51557836 */ /* 0x040fe40000000000 */
[C---:B------:R-:W-:Y:S02]  /*0250*/  VIADD R9, R81.reuse, 0x7 ;  /* 0x0000000751097836 */ /* 0x040fe40000000000 */
[----:B------:R-:W-:-:S02]  /*0260*/  VIADD R13, R81, 0x9 ;  /* 0x00000009510d7836 */ /* 0x000fc40000000000 */
[----:B------:R-:W-:Y:S01]  /*0270*/  VIADD R79, R81, 0xf ;  /* 0x0000000f514f7836 */ /* 0x000fe20000000000 */
[----:B------:R-:W-:Y:S01]  /*0280*/  CS2R R42, SRZ ;  /* 0x00000000002a7805 */ /* 0x000fe2000001ff00 */
[----:B------:R-:W-:Y:S01]  /*0290*/  IMAD R21, R80, 0x31, R11 ;  /* 0x0000003150157824 */ /* 0x000fe200078e020b */
[----:B------:R-:W-:Y:S01]  /*02a0*/  CS2R R32, SRZ ;  /* 0x0000000000207805 */ /* 0x000fe2000001ff00 */
[----:B--2---:R-:W-:Y:S01]  /*02b0*/  IMAD.WIDE R6, R7, 0x4, R44 ;  /* 0x0000000407067825 */ /* 0x004fe200078e022c */
[----:B------:R-:W-:Y:S02]  /*02c0*/  ISETP.LT.AND P6, PT, R48, 0x300, !P0 ;  /* 0x000003003000780c */ /* 0x000fe400047c1270 */
[----:B------:R-:W-:Y:S02]  /*02d0*/  CS2R R74, SRZ ;  /* 0x00000000004a7805 */ /* 0x000fe4000001ff00 */
[----:B------:R-:W-:Y:S01]  /*02e0*/  CS2R R70, SRZ ;  /* 0x0000000000467805 */ /* 0x000fe2000001ff00 */
[----:B------:R-:W-:Y:S01]  /*02f0*/  IMAD R17, R80, 0x31, R27 ;  /* 0x0000003150117824 */ /* 0x000fe200078e021b */
[----:B------:R1:W2:Y:S01]  /*0300*/  @P1 LDG.E.EL R78, desc[UR6][R6.64] ;  /* 0x00000006064e1981 */ /* 0x0002a2000c2e1900 */
[----:B------:R-:W-:Y:S01]  /*0310*/  IMAD.WIDE R20, R21, 0x4, R44 ;  /* 0x0000000415147825 */ /* 0x000fe200078e022c */
[----:B------:R-:W-:-:S03]  /*0320*/  LOP3.LUT R8, R0, 0x20, R3, 0xfe, !PT ;  /* 0x0000002000087812 */ /* 0x000fc600078efe03 */
[----:B------:R-:W-:Y:S01]  /*0330*/  IMAD.WIDE R16, R17, 0x4, R44 ;  /* 0x0000000411107825 */ /* 0x000fe200078e022c */
[----:B------:R3:W4:Y:S01]  /*0340*/  @P1 LDG.E.EL R62, desc[UR6][R20.64] ;  /* 0x00000006143e1981 */ /* 0x000722000c2e1900 */
[----:B------:R-:W-:Y:S02]  /*0350*/  ISETP.LT.AND P3, PT, R8, 0x300, !P0 ;  /* 0x000003000800780c */ /* 0x000fe40004761270 */
[C---:B------:R-:W-:Y:S01]  /*0360*/  IMAD R15, R80.reuse, 0x31, R25 ;  /* 0x00000031500f7824 */ /* 0x040fe200078e0219 */
[----:B------:R5:W2:Y:S01]  /*0370*/  @P1 LDG.E.EL R72, desc[UR6][R16.64] ;  /* 0x0000000610481981 */ /* 0x000aa2000c2e1900 */
[----:B-1----:R-:W-:Y:S02]  /*0380*/  VIADD R7, R81, 0x10 ;  /* 0x0000001051077836 */ /* 0x002fe40000000000 */
[C---:B------:R-:W-:Y:S02]  /*0390*/  IMAD R29, R80.reuse, 0x31, R85 ;  /* 0x00000031501d7824 */ /* 0x040fe400078e0255 */
[----:B------:R-:W-:-:S02]  /*03a0*/  IMAD R19, R80, 0x31, R9 ;  /* 0x0000003150137824 */ /* 0x000fc400078e0209 */
[C---:B------:R-:W-:Y:S02]  /*03b0*/  IMAD R23, R80.reuse, 0x31, R13 ;  /* 0x0000003150177824 */ /* 0x040fe400078e020d */
[C---:B------:R-:W-:Y:S02]  /*03c0*/  IMAD R31, R80.reuse, 0x31, R79 ;  /* 0x00000031501f7824 */ /* 0x040fe400078e024f */
[C---:B---3--:R-:W-:Y:S02]  /*03d0*/  IMAD R21, R80.reuse, 0x31, R7 ;  /* 0x0000003150157824 */ /* 0x048fe400078e0207 */
[----:B------:R-:W-:Y:S02]  /*03e0*/  IMAD R80, R80, 0x31, RZ ;  /* 0x0000003150507824 */ /* 0x000fe400078e02ff */
[----:B------:R-:W-:-:S04]  /*03f0*/  IMAD.WIDE R14, R15, 0x4, R44 ;  /* 0x000000040f0e7825 */ /* 0x000fc800078e022c */
[--C-:B-----5:R-:W-:Y:S01]  /*0400*/  IMAD.WIDE R16, R29, 0x4, R44.reuse ;  /* 0x000000041d107825 */ /* 0x120fe200078e022c */
[----:B------:R1:W2:Y:S03]  /*0410*/  @P1 LDG.E.EL R77, desc[UR6][R14.64] ;  /* 0x000000060e4d1981 */ /* 0x0002a6000c2e1900 */
[----:B------:R-:W-:Y:S01]  /*0420*/  VIADD R88, R80, 0x310 ;  /* 0x0000031050587836 */ /* 0x000fe20000000000 */
[----:B------:R3:W5:Y:S01]  /*0430*/  @P1 LDG.E.EL R40, desc[UR6][R16.64] ;  /* 0x0000000610281981 */ /* 0x000762000c2e1900 */
[----:B------:R-:W-:-:S04]  /*0440*/  IMAD.WIDE R18, R19, 0x4, R44 ;  /* 0x0000000413127825 */ /* 0x000fc800078e022c */
[----:B-1----:R-:W-:Y:S01]  /*0450*/  IMAD.WIDE R14, R23, 0x4, R44 ;  /* 0x00000004170e7825 */ /* 0x002fe200078e022c */
[----:B------:R1:W2:Y:S03]  /*0460*/  @P1 LDG.E.EL R67, desc[UR6][R18.64] ;  /* 0x0000000612431981 */ /* 0x0002a6000c2e1900 */
[----:B---3--:R-:W-:Y:S01]  /*0470*/  IMAD.IADD R17, R81, 0x1, R88 ;  /* 0x0000000151117824 */ /* 0x008fe200078e0258 */
[----:B------:R3:W2:Y:S01]  /*0480*/  @P1 LDG.E.EL R43, desc[UR6][R14.64] ;  /* 0x000000060e2b1981 */ /* 0x0006a2000c2e1900 */
[----:B------:R-:W-:Y:S02]  /*0490*/  VIADD R82, R80, 0x498 ;  /* 0x0000049850527836 */ /* 0x000fe40000000000 */
[----:B------:R-:W-:-:S04]  /*04a0*/  IMAD.WIDE R16, R17, 0x4, R44 ;  /* 0x0000000411107825 */ /* 0x000fc800078e022c */
[----:B-1----:R-:W-:Y:S01]  /*04b0*/  IMAD.WIDE R18, R31, 0x4, R44 ;  /* 0x000000041f127825 */ /* 0x002fe200078e022c */
[----:B------:R-:W2:Y:S03]  /*04c0*/  @P5 LDG.E.EL R74, desc[UR6][R16.64] ;  /* 0x00000006104a5981 */ /* 0x000ea6000c2e1900 */
[C---:B---3--:R-:W-:Y:S01]  /*04d0*/  IMAD R15, R48.reuse, 0x31, R81 ;  /* 0x00000031300f7824 */ /* 0x048fe200078e0251 */
[----:B------:R1:W3:Y:S01]  /*04e0*/  @P1 LDG.E.EL R33, desc[UR6][R18.64] ;  /* 0x0000000612211981 */ /* 0x0002e2000c2e1900 */
[----:B------:R-:W-:Y:S02]  /*04f0*/  IMAD R23, R48, 0x31, R25 ;  /* 0x0000003130177824 */ /* 0x000fe400078e0219 */
[----:B------:R-:W-:Y:S02]  /*0500*/  IMAD.MOV.U32 R6, RZ, RZ, RZ ;  /* 0x000000ffff067224 */ /* 0x000fe400078e00ff */
[----:B------:R-:W-:-:S04]  /*0510*/  IMAD.WIDE R20, R21, 0x4, R44 ;  /* 0x0000000415147825 */ /* 0x000fc800078e022c */
[----:B------:R-:W-:Y:S01]  /*0520*/  IMAD.WIDE R14, R15, 0x4, R44 ;  /* 0x000000040f0e7825 */ /* 0x000fe200078e022c */
[----:B------:R1:W2:Y:S03]  /*0530*/  @P1 LDG.E.EL R6, desc[UR6][R20.64] ;  /* 0x0000000614061981 */ /* 0x0002a6000c2e1900 */
[----:B-1----:R-:W-:Y:S01]  /*0540*/  IMAD.IADD R19, R81, 0x1, R82 ;  /* 0x0000000151137824 */ /* 0x002fe200078e0252 */
[----:B------:R1:W2:Y:S01]  /*0550*/  @P6 LDG.E.EL R76, desc[UR6][R14.64] ;  /* 0x000000060e4c6981 */ /* 0x0002a2000c2e1900 */
[----:B------:R-:W-:-:S04]  /*0560*/  IMAD.WIDE R16, R23, 0x4, R44 ;  /* 0x0000000417107825 */ /* 0x000fc800078e022c */
[----:B------:R-:W-:Y:S01]  /*0570*/  VIADD R10, R80, 0x620 ;  /* 0x00000620500a7836 */ /* 0x000fe20000000000 */
[----:B------:R-:W2:Y:S01]  /*0580*/  @P6 LDG.E.EL R71, desc[UR6][R16.64] ;  /* 0x0000000610476981 */ /* 0x000ea2000c2e1900 */
[----:B------:R-:W-:Y:S01]  /*0590*/  IMAD.WIDE R18, R19, 0x4, R44 ;  /* 0x0000000413127825 */ /* 0x000fe200078e022c */
[----:B------:R-:W-:-:S03]  /*05a0*/  CS2R R68, SRZ ;  /* 0x0000000000447805 */ /* 0x000fc6000001ff00 */
[--C-:B------:R-:W-:Y:S01]  /*05b0*/  IMAD.IADD R29, R88, 0x1, R25.reuse ;  /* 0x00000001581d7824 */ /* 0x100fe200078e0219 */
[----:B------:R1:W2:Y:S01]  /*05c0*/  @P4 LDG.E.EL R75, desc[UR6][R18.64] ;  /* 0x00000006124b4981 */ /* 0x0002a2000c2e1900 */
[----:B0-----:R-:W-:Y:S02]  /*05d0*/  IMAD.IADD R21, R81, 0x1, R10 ;  /* 0x0000000151157824 */ /* 0x001fe400078e020a */
[--C-:B------:R-:W-:Y:S02]  /*05e0*/  IMAD.IADD R31, R82, 0x1, R25.reuse ;  /* 0x00000001521f7824 */ /* 0x100fe400078e0219 */
[----:B------:R-:W-:Y:S02]  /*05f0*/  IMAD.IADD R35, R10, 0x1, R25 ;  /* 0x000000010a237824 */ /* 0x000fe400078e0219 */
[----:B-1----:R-:W-:-:S04]  /*0600*/  IMAD.WIDE R14, R21, 0x4, R44 ;  /* 0x00000004150e7825 */ /* 0x002fc800078e022c */
[--C-:B------:R-:W-:Y:S01]  /*0610*/  IMAD.WIDE R18, R29, 0x4, R44.reuse ;  /* 0x000000041d127825 */ /* 0x100fe200078e022c */
[----:B------:R0:W2:Y:S03]  /*0620*/  @P3 LDG.E.EL R73, desc[UR6][R14.64] ;  /* 0x000000060e493981 */ /* 0x0000a6000c2e1900 */
[--C-:B------:R-:W-:Y:S01]  /*0630*/  IMAD.WIDE R20, R31, 0x4, R44.reuse ;  /* 0x000000041f147825 */ /* 0x100fe200078e022c */
[----:B------:R1:W2:Y:S03]  /*0640*/  @P5 LDG.E.EL R69, desc[UR6][R18.64] ;  /* 0x0000000612455981 */ /* 0x0002a6000c2e1900 */
[----:B------:R-:W-:Y:S01]  /*0650*/  IMAD.WIDE R22, R35, 0x4, R44 ;  /* 0x0000000423167825 */ /* 0x000fe200078e022c */
[----:B------:R1:W2:Y:S03]  /*0660*/  @P4 LDG.E.EL R70, desc[UR6][R20.64] ;  /* 0x0000000614464981 */ /* 0x0002a6000c2e1900 */
[--C-:B------:R-:W-:Y:S01]  /*0670*/  IMAD R29, R48, 0x31, R27.reuse ;  /* 0x00000031301d7824 */ /* 0x100fe200078e021b */
[----:B------:R1:W2:Y:S01]  /*0680*/  @P3 LDG.E.EL R68, desc[UR6][R22.64] ;  /* 0x0000000616443981 */ /* 0x0002a2000c2e1900 */
[----:B------:R-:W-:-:S02]  /*0690*/  IMAD.IADD R17, R88, 0x1, R27 ;  /* 0x0000000158117824 */ /* 0x000fc400078e021b */
[----:B0-----:R-:W-:Y:S01]  /*06a0*/  IMAD.WIDE R14, R29, 0x4, R44 ;  /* 0x000000041d0e7825 */ /* 0x001fe200078e022c */
[----:B------:R-:W-:-:S03]  /*06b0*/  CS2R R64, SRZ ;  /* 0x0000000000407805 */ /* 0x000fc6000001ff00 */
[----:B------:R-:W-:Y:S01]  /*06c0*/  IMAD.IADD R31, R82, 0x1, R27 ;  /* 0x00000001521f7824 */ /* 0x000fe200078e021b */
[----:B------:R0:W2:Y:S01]  /*06d0*/  @P6 LDG.E.EL R66, desc[UR6][R14.64] ;  /* 0x000000060e426981 */ /* 0x0000a2000c2e1900 */
[----:B------:R-:W-:Y:S01]  /*06e0*/  IMAD.WIDE R16, R17, 0x4, R44 ;  /* 0x0000000411107825 */ /* 0x000fe200078e022c */
[----:B------:R-:W-:-:S03]  /*06f0*/  LOP3.LUT R4, R0, 0x30, R3, 0xfe, !PT ;  /* 0x0000003000047812 */ /* 0x000fc600078efe03 */
[----:B------:R-:W-:Y:S01]  /*0700*/  IMAD.IADD R35, R10, 0x1, R27 ;  /* 0x000000010a237824 */ /* 0x000fe200078e021b */
[----:B------:R-:W-:Y:S01]  /*0710*/  LOP3.LUT R8, R0, 0x38, R3, 0xfe, !PT ;  /* 0x0000003800087812 */ /* 0x000fe200078efe03 */
[--C-:B-1----:R-:W-:Y:S01]  /*0720*/  IMAD.WIDE R18, R31, 0x4, R44.reuse ;  /* 0x000000041f127825 */ /* 0x102fe200078e022c */
[----:B------:R-:W2:Y:S01]  /*0730*/  @P5 LDG.E.EL R64, desc[UR6][R16.64] ;  /* 0x0000000610405981 */ /* 0x000ea2000c2e1900 */
[----:B------:R-:W-:Y:S02]  /*0740*/  ISETP.LT.AND P1, PT, R4, 0x300, !P0 ;  /* 0x000003000400780c */ /* 0x000fe40004721270 */
[----:B------:R-:W-:Y:S01]  /*0750*/  IMAD.WIDE R20, R35, 0x4, R44 ;  /* 0x0000000423147825 */ /* 0x000fe200078e022c */
[----:B------:R1:W2:Y:S01]  /*0760*/  @P4 LDG.E.EL R65, desc[UR6][R18.64] ;  /* 0x0000000612414981 */ /* 0x0002a2000c2e1900 */
[----:B------:R-:W-:Y:S02]  /*0770*/  ISETP.LT.AND P0, PT, R8, 0x300, !P0 ;  /* 0x000003000800780c */ /* 0x000fe40004701270 */
[----:B------:R-:W-:Y:S01]  /*0780*/  IMAD R37, R48, 0x31, R9 ;  /* 0x0000003130257824 */ /* 0x000fe200078e0209 */
[----:B------:R-:W-:Y:S01]  /*0790*/  CS2R R58, SRZ ;  /* 0x00000000003a7805 */ /* 0x000fe2000001ff00 */
[----:B------:R-:W-:Y:S01]  /*07a0*/  VIADD R8, R80, 0x7a8 ;  /* 0x000007a850087836 */ /* 0x000fe20000000000 */
[----:B------:R-:W2:Y:S01]  /*07b0*/  @P3 LDG.E.EL R63, desc[UR6][R20.64] ;  /* 0x00000006143f3981 */ /* 0x000ea2000c2e1900 */
[----:B------:R-:W-:-:S04]  /*07c0*/  IMAD.WIDE R22, R37, 0x4, R44 ;  /* 0x0000000425167825 */ /* 0x000fc800078e022c */
[----:B0-----:R-:W-:Y:S01]  /*07d0*/  IMAD.IADD R15, R81, 0x1, R8 ;  /* 0x00000001510f7824 */ /* 0x001fe200078e0208 */
[----:B------:R0:W2:Y:S01]  /*07e0*/  @P6 LDG.E.EL R59, desc[UR6][R22.64] ;  /* 0x00000006163b6981 */ /* 0x0000a2000c2e1900 */
[--C-:B------:R-:W-:Y:S01]  /*07f0*/  IMAD.IADD R29, R82, 0x1, R9.reuse ;  /* 0x00000001521d7824 */ /* 0x100fe200078e0209 */
[----:B------:R-:W-:Y:S01]  /*0800*/  CS2R R36, SRZ ;  /* 0x0000000000247805 */ /* 0x000fe2000001ff00 */
[----:B-1----:R-:W-:Y:S01]  /*0810*/  IMAD.IADD R19, R88, 0x1, R9 ;  /* 0x0000000158137824 */ /* 0x002fe200078e0209 */
[----:B------:R-:W-:Y:S01]  /*0820*/  CS2R R30, SRZ ;  /* 0x00000000001e7805 */ /* 0x000fe2000001ff00 */
[----:B------:R-:W-:Y:S01]  /*0830*/  VIADD R4, R80, 0x930 ;  /* 0x0000093050047836 */ /* 0x000fe20000000000 */
[----:B------:R-:W-:Y:S01]  /*0840*/  CS2R R60, SRZ ;  /* 0x00000000003c7805 */ /* 0x000fe2000001ff00 */
[----:B0-----:R-:W-:-:S04]  /*0850*/  IMAD.WIDE R22, R15, 0x4, R44 ;  /* 0x000000040f167825 */ /* 0x001fc800078e022c */
[--C-:B------:R-:W-:Y:S01]  /*0860*/  IMAD.WIDE R14, R29, 0x4, R44.reuse ;  /* 0x000000041d0e7825 */ /* 0x100fe200078e022c */
[----:B------:R0:W2:Y:S03]  /*0870*/  @P2 LDG.E.EL R61, desc[UR6][R22.64] ;  /* 0x00000006163d2981 */ /* 0x0000a6000c2e1900 */
[----:B------:R-:W-:Y:S01]  /*0880*/  IMAD.WIDE R18, R19, 0x4, R44 ;  /* 0x0000000413127825 */ /* 0x000fe200078e022c */
[----:B------:R-:W2:Y:S03]  /*0890*/  @P4 LDG.E.EL R36, desc[UR6][R14.64] ;  /* 0x000000060e244981 */ /* 0x000ea6000c2e1900 */
[----:B------:R-:W-:Y:S01]  /*08a0*/  IMAD.IADD R17, R81, 0x1, R4 ;  /* 0x0000000151117824 */ /* 0x000fe200078e0204 */
[----:B------:R1:W2:Y:S01]  /*08b0*/  @P5 LDG.E.EL R31, desc[UR6][R18.64] ;  /* 0x00000006121f5981 */ /* 0x0002a2000c2e1900 */
[----:B------:R-:W-:-:S02]  /*08c0*/  IMAD.IADD R35, R10, 0x1, R9 ;  /* 0x000000010a237824 */ /* 0x000fc400078e0209 */
[----:B------:R-:W-:-:S04]  /*08d0*/  IMAD.WIDE R20, R17, 0x4, R44 ;  /* 0x0000000411147825 */ /* 0x000fc800078e022c */
[----:B0-----:R-:W-:Y:S01]  /*08e0*/  IMAD.IADD R23, R8, 0x1, R25 ;  /* 0x0000000108177824 */ /* 0x001fe200078e0219 */
[----:B------:R-:W2:Y:S01]  /*08f0*/  @P1 LDG.E.EL R60, desc[UR6][R20.64] ;  /* 0x00000006143c1981 */ /* 0x000ea2000c2e1900 */
[----:B------:R-:W-:-:S04]  /*0900*/  IMAD.WIDE R16, R35, 0x4, R44 ;  /* 0x0000000423107825 */ /* 0x000fc800078e022c */
[----:B------:R-:W-:Y:S01]  /*0910*/  IMAD.IADD R29, R4, 0x1, R25 ;  /* 0x00000001041d7824 */ /* 0x000fe200078e0219 */
[----:B------:R0:W2:Y:S01]  /*0920*/  @P3 LDG.E.EL R32, desc[UR6][R16.64] ;  /* 0x0000000610203981 */ /* 0x0000a2000c2e1900 */
[----:B------:R-:W-:Y:S02]  /*0930*/  VIADD R80, R80, 0xab8 ;  /* 0x00000ab850507836 */ /* 0x000fe40000000000 */
[----:B-1----:R-:W-:-:S04]  /*0940*/  IMAD.WIDE R18, R23, 0x4, R44 ;  /* 0x0000000417127825 */ /* 0x002fc800078e022c */
[----:B------:R-:W-:Y:S01]  /*0950*/  IMAD.IADD R15, R80, 0x1, R25 ;  /* 0x00000001500f7824 */ /* 0x000fe200078e0219 */
[----:B------:R1:W2:Y:S01]  /*0960*/  @P2 LDG.E.EL R58, desc[UR6][R18.64] ;  /* 0x00000006123a2981 */ /* 0x0002a2000c2e1900 */
[----:B0-----:R-:W-:Y:S01]  /*0970*/  IMAD.WIDE R16, R29, 0x4, R44 ;  /* 0x000000041d107825 */ /* 0x001fe200078e022c */
[----:B------:R-:W-:-:S03]  /*0980*/  CS2R R54, SRZ ;  /* 0x0000000000367805 */ /* 0x000fc6000001ff00 */
[----:B------:R-:W-:Y:S01]  /*0990*/  IMAD R35, R48, 0x31, R11 ;  /* 0x0000003130237824 */ /* 0x000fe200078e020b */
[----:B------:R-:W2:Y:S01]  /*09a0*/  @P1 LDG.E.EL R41, desc[UR6][R16.64] ;  /* 0x0000000610291981 */ /* 0x000ea2000c2e1900 */
[----:B------:R-:W-:Y:S02]  /*09b0*/  IMAD.IADD R21, R81, 0x1, R80 ;  /* 0x0000000151157824 */ /* 0x000fe400078e0250 */
[----:B------:R-:W-:-:S04]  /*09c0*/  IMAD.WIDE R22, R15, 0x4, R44 ;  /* 0x000000040f167825 */ /* 0x000fc800078e022c */
[--C-:B------:R-:W-:Y:S01]  /*09d0*/  IMAD.WIDE R14, R35, 0x4, R44.reuse ;  /* 0x00000004230e7825 */ /* 0x100fe200078e022c */
[----:B------:R-:W2:Y:S03]  /*09e0*/  @P0 LDG.E.EL R42, desc[UR6][R22.64] ;  /* 0x00000006162a0981 */ /* 0x000ea6000c2e1900 */
[----:B------:R-:W-:Y:S01]  /*09f0*/  IMAD.WIDE R24, R21, 0x4, R44 ;  /* 0x0000000415187825 */ /* 0x000fe200078e022c */
[----:B------:R0:W2:Y:S03]  /*0a00*/  @P6 LDG.E.EL R54, desc[UR6][R14.64] ;  /* 0x000000060e366981 */ /* 0x0000a6000c2e1900 */
[----:B------:R-:W-:Y:S01]  /*0a10*/  IMAD.IADD R21, R8, 0x1, R27 ;  /* 0x0000000108157824 */ /* 0x000fe200078e021b */
[----:B------:R0:W3:Y:S01]  /*0a20*/  @P0 LDG.E.EL R55, desc[UR6][R24.64] ;  /* 0x0000000618370981 */ /* 0x0000e2000c2e1900 */
[----:B------:R-:W-:-:S02]  /*0a30*/  CS2R R38, SRZ ;  /* 0x0000000000267805 */ /* 0x000fc4000001ff00 */
[----:B------:R-:W-:-:S04]  /*0a40*/  IMAD.WIDE R20, R21, 0x4, R44 ;  /* 0x0000000415147825 */ /* 0x000fc800078e022c */
[----:B------:R-:W-:Y:S01]  /*0a50*/  IMAD.IADD R29, R4, 0x1, R27 ;  /* 0x00000001041d7824 */ /* 0x000fe200078e021b */
[----:B------:R0:W3:Y:S01]  /*0a60*/  @P2 LDG.E.EL R39, desc[UR6][R20.64] ;  /* 0x0000000614272981 */ /* 0x0000e2000c2e1900 */
[----:B------:R-:W-:Y:S02]  /*0a70*/  IMAD R35, R48, 0x31, R13 ;  /* 0x0000003130237824 */ /* 0x000fe400078e020d */
[----:B-1----:R-:W-:-:S04]  /*0a80*/  IMAD.WIDE R18, R29, 0x4, R44 ;  /* 0x000000041d127825 */ /* 0x002fc800078e022c */
[----:B0-----:R-:W-:Y:S01]  /*0a90*/  IMAD.IADD R15, R80, 0x1, R27 ;  /* 0x00000001500f7824 */ /* 0x001fe200078e021b */
[----:B------:R0:W3:Y:S01]  /*0aa0*/  @P1 LDG.E.EL R38, desc[UR6][R18.64] ;  /* 0x0000000612261981 */ /* 0x0000e2000c2e1900 */
[----:B------:R-:W-:Y:S01]  /*0ab0*/  IMAD.WIDE R16, R35, 0x4, R44 ;  /* 0x0000000423107825 */ /* 0x000fe200078e022c */
[----:B------:R-:W-:-:S03]  /*0ac0*/  CS2R R34, SRZ ;  /* 0x0000000000227805 */ /* 0x000fc6000001ff00 */
[----:B------:R-:W-:Y:S01]  /*0ad0*/  IMAD.WIDE R14, R15, 0x4, R44 ;  /* 0x000000040f0e7825 */ /* 0x000fe200078e022c */
[----:B------:R-:W3:Y:S04]  /*0ae0*/  @P6 LDG.E.EL R37, desc[UR6][R16.64] ;  /* 0x0000000610256981 */ /* 0x000ee8000c2e1900 */
[----:B------:R1:W3:Y:S01]  /*0af0*/  @P0 LDG.E.EL R35, desc[UR6][R14.64] ;  /* 0x000000060e230981 */ /* 0x0002e2000c2e1900 */
[--C-:B------:R-:W-:Y:S02]  /*0b00*/  IMAD.IADD R23, R8, 0x1, R9.reuse ;  /* 0x0000000108177824 */ /* 0x100fe400078e0209 */
[----:B------:R-:W-:Y:S01]  /*0b10*/  IMAD.IADD R25, R4, 0x1, R9 ;  /* 0x0000000104197824 */ /* 0x000fe200078e0209 */
[----:B------:R-:W-:Y:S01]  /*0b20*/  CS2R R28, SRZ ;  /* 0x00000000001c7805 */ /* 0x000fe2000001ff00 */
[----:B------:R-:W-:-:S04]  /*0b30*/  IMAD.WIDE R22, R23, 0x4, R44 ;  /* 0x0000000417167825 */ /* 0x000fc800078e022c */
[----:B------:R-:W-:Y:S01]  /*0b40*/  IMAD.WIDE R20, R25, 0x4, R44 ;  /* 0x0000000419147825 */ /* 0x000fe200078e022c */
[----:B------:R-:W3:Y:S03]  /*0b50*/  @P2 LDG.E.EL R30, desc[UR6][R22.64] ;  /* 0x00000006161e2981 */ /* 0x000ee6000c2e1900 */
[----:B0-----:R-:W-:Y:S01]  /*0b60*/  IMAD.IADD R19, R80, 0x1, R9 ;  /* 0x0000000150137824 */ /* 0x001fe200078e0209 */
[----:B------:R0:W3:Y:S01]  /*0b70*/  @P1 LDG.E.EL R29, desc[UR6][R20.64] ;  /* 0x00000006141d1981 */ /* 0x0000e2000c2e1900 */
[----:B------:R-:W-:Y:S02]  /*0b80*/  IMAD R9, R48, 0x31, R85 ;  /* 0x0000003130097824 */ /* 0x000fe400078e0255 */
[----:B------:R-:W-:-:S04]  /*0b90*/  IMAD.WIDE R18, R19, 0x4, R44 ;  /* 0x0000000413127825 */ /* 0x000fc800078e022c */
[----:B-1----:R-:W-:Y:S01]  /*0ba0*/  IMAD.WIDE R14, R9, 0x4, R44 ;  /* 0x00000004090e7825 */ /* 0x002fe200078e022c */
[----:B------:R-:W3:Y:S03]  /*0bb0*/  @P0 LDG.E.EL R28, desc[UR6][R18.64] ;  /* 0x00000006121c0981 */ /* 0x000ee6000c2e1900 */
[--C-:B------:R-:W-:Y:S01]  /*0bc0*/  IMAD.IADD R17, R88, 0x1, R11.reuse ;  /* 0x0000000158117824 */ /* 0x100fe200078e020b */
[----:B------:R1:W3:Y:S01]  /*0bd0*/  @P6 LDG.E.EL R34, desc[UR6][R14.64] ;  /* 0x000000060e226981 */ /* 0x0002e2000c2e1900 */
[----:B------:R-:W-:Y:S01]  /*0be0*/  CS2R R26, SRZ ;  /* 0x00000000001a7805 */ /* 0x000fe2000001ff00 */
[----:B0-----:R-:W-:Y:S02]  /*0bf0*/  IMAD.IADD R21, R82, 0x1, R11 ;  /* 0x0000000152157824 */ /* 0x001fe400078e020b */
[----:B------:R-:W-:-:S04]  /*0c00*/  IMAD.WIDE R16, R17, 0x4, R44 ;  /* 0x0000000411107825 */ /* 0x000fc800078e022c */
[----:B------:R-:W-:Y:S01]  /*0c10*/  IMAD R51, R48, 0x31, R79 ;  /* 0x0000003130337824 */ /* 0x000fe200078e024f */
[----:B------:R0:W3:Y:S01]  /*0c20*/  @P5 LDG.E.EL R26, desc[UR6][R16.64] ;  /* 0x00000006101a5981 */ /* 0x0000e2000c2e1900 */
[----:B------:R-:W-:-:S04]  /*0c30*/  IMAD.WIDE R20, R21, 0x4, R44 ;  /* 0x0000000415147825 */ /* 0x000fc800078e022c */
[----:B------:R-:W-:Y:S01]  /*0c40*/  IMAD.MOV.U32 R9, RZ, RZ, RZ ;  /* 0x000000ffff097224 */ /* 0x000fe200078e00ff */
[----:B------:R0:W3:Y:S01]  /*0c50*/  @P4 LDG.E.EL R27, desc[UR6][R20.64] ;  /* 0x00000006141b4981 */ /* 0x0000e2000c2e1900 */
[----:B-1----:R-:W-:Y:S01]  /*0c60*/  IMAD.WIDE R14, R51, 0x4, R44 ;  /* 0x00000004330e7825 */ /* 0x002fe200078e022c */
[----:B------:R-:W-:-:S03]  /*0c70*/  CS2R R22, SRZ ;  /* 0x0000000000167805 */ /* 0x000fc6000001ff00 */
[--C-:B------:R-:W-:Y:S01]  /*0c80*/  IMAD.IADD R49, R8, 0x1, R11.reuse ;  /* 0x0000000108317824 */ /* 0x100fe200078e020b */
[----:B------:R-:W3:Y:S01]  /*0c90*/  @P6 LDG.E.EL R9, desc[UR6][R14.64] ;  /* 0x000000060e096981 */ /* 0x000ee2000c2e1900 */
[----:B------:R-:W-:Y:S02]  /*0ca0*/  IMAD.IADD R47, R10, 0x1, R11 ;  /* 0x000000010a2f7824 */ /* 0x000fe400078e020b */
[----:B------:R-:W-:Y:S01]  /*0cb0*/  IMAD.WIDE R18, R49, 0x4, R44 ;  /* 0x0000000431127825 */ /* 0x000fe200078e022c */
[----:B------:R-:W-:-:S03]  /*0cc0*/  CS2R R24, SRZ ;  /* 0x0000000000187805 */ /* 0x000fc6000001ff00 */
[----:B------:R-:W-:Y:S01]  /*0cd0*/  IMAD.IADD R51, R80, 0x1, R11 ;  /* 0x0000000150337824 */ /* 0x000fe200078e020b */
[----:B0-----:R-:W-:Y:S01]  /*0ce0*/  CS2R R16, SRZ ;  /* 0x0000000000107805 */ /* 0x001fe2000001ff00 */
[----:B------:R-:W-:Y:S01]  /*0cf0*/  IMAD.WIDE R46, R47, 0x4, R44 ;  /* 0x000000042f2e7825 */ /* 0x000fe200078e022c */
[----:B------:R-:W3:Y:S03]  /*0d00*/  @P2 LDG.E.EL R23, desc[UR6][R18.64] ;  /* 0x0000000612172981 */ /* 0x000ee6000c2e1900 */
[----:B------:R-:W-:Y:S01]  /*0d10*/  IMAD.IADD R53, R4, 0x1, R11 ;  /* 0x0000000104357824 */ /* 0x000fe200078e020b */
[----:B------:R0:W3:Y:S01]  /*0d20*/  @P3 LDG.E.EL R25, desc[UR6][R46.64] ;  /* 0x000000062e193981 */ /* 0x0000e2000c2e1900 */
[----:B------:R-:W-:-:S04]  /*0d30*/  IMAD.WIDE R50, R51, 0x4, R44 ;  /* 0x0000000433327825 */ /* 0x000fc800078e022c */
[----:B------:R-:W-:Y:S01]  /*0d40*/  IMAD.WIDE R52, R53, 0x4, R44 ;  /* 0x0000000435347825 */ /* 0x000fe200078e022c */
[----:B------:R-:W3:Y:S03]  /*0d50*/  @P0 LDG.E.EL R17, desc[UR6][R50.64] ;  /* 0x0000000632110981 */ /* 0x000ee6000c2e1900 */
[----:B------:R-:W-:Y:S01]  /*0d60*/  IMAD.IADD R49, R88, 0x1, R13 ;  /* 0x0000000158317824 */ /* 0x000fe200078e020d */
[----:B------:R-:W-:Y:S01]  /*0d70*/  CS2R R20, SRZ ;  /* 0x0000000000147805 */ /* 0x000fe2000001ff00 */
[----:B------:R-:W-:Y:S01]  /*0d80*/  IMAD R11, R48, 0x31, R7 ;  /* 0x00000031300b7824 */ /* 0x000fe200078e0207 */
[----:B------:R-:W3:Y:S01]  /*0d90*/  @P1 LDG.E.EL R24, desc[UR6][R52.64] ;  /* 0x0000000634181981 */ /* 0x000ee2000c2e1900 */
[----:B------:R-:W-:-:S04]  /*0da0*/  IMAD.WIDE R48, R49, 0x4, R44 ;  /* 0x0000000431307825 */ /* 0x000fc800078e022c */
[----:B------:R-:W-:Y:S01]  /*0db0*/  IMAD.MOV.U32 R12, RZ, RZ, RZ ;  /* 0x000000ffff0c7224 */ /* 0x000fe200078e00ff */
[----:B------:R-:W3:Y:S01]  /*0dc0*/  @P5 LDG.E.EL R21, desc[UR6][R48.64] ;  /* 0x0000000630155981 */ /* 0x000ee2000c2e1900 */
[----:B------:R-:W-:Y:S02]  /*0dd0*/  IMAD.IADD R57, R82, 0x1, R13 ;  /* 0x0000000152397824 */ /* 0x000fe400078e020d */
[----:B0-----:R-:W-:-:S04]  /*0de0*/  IMAD.WIDE R46, R11, 0x4, R44 ;  /* 0x000000040b2e7825 */ /* 0x001fc800078e022c */
[----:B------:R-:W-:Y:S01]  /*0df0*/  IMAD.IADD R11, R10, 0x1, R13 ;  /* 0x000000010a0b7824 */ /* 0x000fe200078e020d */
[----:B------:R0:W3:Y:S01]  /*0e00*/  @P6 LDG.E.EL R12, desc[UR6][R46.64] ;  /* 0x000000062e0c6981 */ /* 0x0000e2000c2e1900 */
[----:B------:R-:W-:-:S05]  /*0e10*/  IMAD.WIDE R56, R57, 0x4, R44 ;  /* 0x0000000439387825 */ /* 0x000fca00078e022c */
[----:B------:R-:W5:Y:S01]  /*0e20*/  @P4 LDG.E.EL R22, desc[UR6][R56.64] ;  /* 0x0000000638164981 */ /* 0x000f62000c2e1900 */
[----:B0-----:R-:W-:Y:S01]  /*0e30*/  IMAD.WIDE R46, R11, 0x4, R44 ;  /* 0x000000040b2e7825 */ /* 0x001fe200078e022c */
[----:B------:R-:W-:-:S03]  /*0e40*/  CS2R R14, SRZ ;  /* 0x00000000000e7805 */ /* 0x000fc6000001ff00 */
[--C-:B------:R-:W-:Y:S01]  /*0e50*/  IMAD.IADD R53, R8, 0x1, R13.reuse ;  /* 0x0000000108357824 */ /* 0x100fe200078e020d */
[----:B------:R0:W5:Y:S01]  /*0e60*/  @P3 LDG.E.EL R20, desc[UR6][R46.64] ;  /* 0x000000062e143981 */ /* 0x000162000c2e1900 */
[----:B------:R-:W-:Y:S02]  /*0e70*/  IMAD.IADD R19, R4, 0x1, R13 ;  /* 0x0000000104137824 */ /* 0x000fe400078e020d */
[----:B------:R-:W-:-:S04]  /*0e80*/  IMAD.WIDE R52, R53, 0x4, R44 ;  /* 0x0000000435347825 */ /* 0x000fc800078e022c */
[----:B------:R-:W-:Y:S01]  /*0e90*/  IMAD.WIDE R48, R19, 0x4, R44 ;  /* 0x0000000413307825 */ /* 0x000fe200078e022c */
[----:B------:R1:W5:Y:S03]  /*0ea0*/  @P2 LDG.E.EL R16, desc[UR6][R52.64] ;  /* 0x0000000634102981 */ /* 0x000366000c2e1900 */
[--C-:B------:R-:W-:Y:S01]  /*0eb0*/  IMAD.IADD R51, R88, 0x1, R85.reuse ;  /* 0x0000000158337824 */ /* 0x100fe200078e0255 */
[----:B------:R0:W5:Y:S01]  /*0ec0*/  @P1 LDG.E.EL R15, desc[UR6][R48.64] ;  /* 0x00000006300f1981 */ /* 0x000162000c2e1900 */
[----:B------:R-:W-:Y:S02]  /*0ed0*/  IMAD.IADD R87, R82, 0x1, R85 ;  /* 0x0000000152577824 */ /* 0x000fe400078e0255 */
[----:B------:R-:W-:Y:S02]  /*0ee0*/  IMAD.MOV.U32 R18, RZ, RZ, RZ ;  /* 0x000000ffff127224 */ /* 0x000fe400078e00ff */
[----:B------:R-:W-:-:S02]  /*0ef0*/  IMAD.MOV.U32 R19, RZ, RZ, RZ ;  /* 0x000000ffff137224 */ /* 0x000fc400078e00ff */
[----:B------:R-:W-:-:S04]  /*0f00*/  IMAD.WIDE R50, R51, 0x4, R44 ;  /* 0x0000000433327825 */ /* 0x000fc800078e022c */
[----:B0-----:R-:W-:Y:S01]  /*0f10*/  IMAD.WIDE R46, R87, 0x4, R44 ;  /* 0x00000004572e7825 */ /* 0x001fe200078e022c */
[----:B------:R0:W5:Y:S03]  /*0f20*/  @P5 LDG.E.EL R18, desc[UR6][R50.64] ;  /* 0x0000000632125981 */ /* 0x000166000c2e1900 */
[----:B------:R-:W-:Y:S01]  /*0f30*/  IMAD.IADD R57, R10, 0x1, R85 ;  /* 0x000000010a397824 */ /* 0x000fe200078e0255 */
[----:B------:R0:W5:Y:S01]  /*0f40*/  @P4 LDG.E.EL R19, desc[UR6][R46.64] ;  /* 0x000000062e134981 */ /* 0x000162000c2e1900 */
[----:B------:R-:W-:Y:S02]  /*0f50*/  IMAD.IADD R83, R80, 0x1, R13 ;  /* 0x0000000150537824 */ /* 0x000fe400078e020d */
[----:B------:R-:W-:Y:S02]  /*0f60*/  IMAD.MOV.U32 R13, RZ, RZ, RZ ;  /* 0x000000ffff0d7224 */ /* 0x000fe400078e00ff */
[----:B-1----:R-:W-:-:S04]  /*0f70*/  IMAD.WIDE R52, R57, 0x4, R44 ;  /* 0x0000000439347825 */ /* 0x002fc800078e022c */
[----:B------:R-:W-:Y:S01]  /*0f80*/  IMAD.WIDE R48, R83, 0x4, R44 ;  /* 0x0000000453307825 */ /* 0x000fe200078e022c */
[----:B------:R-:W5:Y:S03]  /*0f90*/  @P3 LDG.E.EL R13, desc[UR6][R52.64] ;  /* 0x00000006340d3981 */ /* 0x000f66000c2e1900 */
[--C-:B------:R-:W-:Y:S01]  /*0fa0*/  IMAD.IADD R89, R88, 0x1, R79.reuse ;  /* 0x0000000158597824 */ /* 0x100fe200078e024f */
[----:B------:R1:W5:Y:S01]  /*0fb0*/  @P0 LDG.E.EL R14, desc[UR6][R48.64] ;  /* 0x00000006300e0981 */ /* 0x000362000c2e1900 */
[----:B------:R-:W-:Y:S02]  /*0fc0*/  IMAD.IADD R57, R82, 0x1, R79 ;  /* 0x0000000152397824 */ /* 0x000fe400078e024f */
[----:B------:R-:W-:Y:S02]  /*0fd0*/  IMAD.MOV.U32 R11, RZ, RZ, RZ ;  /* 0x000000ffff0b7224 */ /* 0x000fe400078e00ff */
[----:B------:R-:W-:-:S02]  /*0fe0*/  IMAD.MOV.U32 R86, RZ, RZ, RZ ;  /* 0x000000ffff567224 */ /* 0x000fc400078e00ff */
[----:B0-----:R-:W-:-:S04]  /*0ff0*/  IMAD.WIDE R50, R89, 0x4, R44 ;  /* 0x0000000459327825 */ /* 0x001fc800078e022c */
[----:B------:R-:W-:Y:S01]  /*1000*/  IMAD.WIDE R56, R57, 0x4, R44 ;  /* 0x0000000439387825 */ /* 0x000fe200078e022c */
[----:B------:R0:W5:Y:S03]  /*1010*/  @P5 LDG.E.EL R11, desc[UR6][R50.64] ;  /* 0x00000006320b5981 */ /* 0x000166000c2e1900 */
[----:B------:R-:W-:Y:S01]  /*1020*/  IMAD.IADD R89, R10, 0x1, R79 ;  /* 0x000000010a597824 */ /* 0x000fe200078e024f */
[----:B------:R0:W5:Y:S01]  /*1030*/  @P4 LDG.E.EL R86, desc[UR6][R56.64] ;  /* 0x0000000638564981 */ /* 0x000162000c2e1900 */
[----:B------:R-:W-:Y:S02]  /*1040*/  IMAD.IADD R87, R8, 0x1, R85 ;  /* 0x0000000108577824 */ /* 0x000fe400078e0255 */
[----:B------:R-:W-:Y:S02]  /*1050*/  IMAD.MOV.U32 R84, RZ, RZ, RZ ;  /* 0x000000ffff547224 */ /* 0x000fe400078e00ff */
[----:B------:R-:W-:-:S02]  /*1060*/  IMAD.MOV.U32 R83, RZ, RZ, RZ ;  /* 0x000000ffff537224 */ /* 0x000fc400078e00ff */
[----:B------:R-:W-:-:S04]  /*1070*/  IMAD.WIDE R46, R89, 0x4, R44 ;  /* 0x00000004592e7825 */ /* 0x000fc800078e022c */
[----:B-1----:R-:W-:Y:S01]  /*1080*/  IMAD.WIDE R48, R87, 0x4, R44 ;  /* 0x0000000457307825 */ /* 0x002fe200078e022c */
[----:B------:R-:W5:Y:S03]  /*1090*/  @P3 LDG.E.EL R84, desc[UR6][R46.64] ;  /* 0x000000062e543981 */ /* 0x000f66000c2e1900 */
[--C-:B------:R-:W-:Y:S01]  /*10a0*/  IMAD.IADD R53, R4, 0x1, R85.reuse ;  /* 0x0000000104357824 */ /* 0x100fe200078e0255 */
[----:B------:R1:W5:Y:S01]  /*10b0*/  @P2 LDG.E.EL R83, desc[UR6][R48.64] ;  /* 0x0000000630532981 */ /* 0x000362000c2e1900 */
[----:B------:R-:W-:Y:S02]  /*10c0*/  IMAD.IADD R87, R80, 0x1, R85 ;  /* 0x0000000150577824 */ /* 0x000fe400078e0255 */
[----:B0-----:R-:W-:Y:S02]  /*10d0*/  IMAD.IADD R51, R88, 0x1, R7 ;  /* 0x0000000158337824 */ /* 0x001fe400078e0207 */
[----:B------:R-:W-:-:S02]  /*10e0*/  IMAD.MOV.U32 R88, RZ, RZ, RZ ;  /* 0x000000ffff587224 */ /* 0x000fc400078e00ff */
[----:B------:R-:W-:Y:S02]  /*10f0*/  IMAD.MOV.U32 R85, RZ, RZ, RZ ;  /* 0x000000ffff557224 */ /* 0x000fe400078e00ff */
[----:B------:R-:W-:-:S04]  /*1100*/  IMAD.WIDE R52, R53, 0x4, R44 ;  /* 0x0000000435347825 */ /* 0x000fc800078e022c */
[--C-:B------:R-:W-:Y:S01]  /*1110*/  IMAD.WIDE R56, R87, 0x4, R44.reuse ;  /* 0x0000000457387825 */ /* 0x100fe200078e022c */
[----:B------:R-:W5:Y:S03]  /*1120*/  @P1 LDG.E.EL R88, desc[UR6][R52.64] ;  /* 0x0000000634581981 */ /* 0x000f66000c2e1900 */
[----:B------:R-:W-:Y:S01]  /*1130*/  IMAD.MOV.U32 R90, RZ, RZ, RZ ;  /* 0x000000ffff5a7224 */ /* 0x000fe200078e00ff */
[----:B------:R-:W5:Y:S01]  /*1140*/  @P0 LDG.E.EL R85, desc[UR6][R56.64] ;  /* 0x0000000638550981 */ /* 0x000f62000c2e1900 */
[----:B------:R-:W-:-:S04]  /*1150*/  IMAD.WIDE R50, R51, 0x4, R44 ;  /* 0x0000000433327825 */ /* 0x000fc800078e022c */
[----:B-1----:R-:W-:Y:S01]  /*1160*/  IMAD.IADD R49, R8, 0x1, R79 ;  /* 0x0000000108317824 */ /* 0x002fe200078e024f */
[----:B------:R0:W5:Y:S01]  /*1170*/  @P5 LDG.E.EL R90, desc[UR6][R50.64] ;  /* 0x00000006325a5981 */ /* 0x000162000c2e1900 */
[----:B------:R-:W-:Y:S02]  /*1180*/  VIADD R81, R81, 0xf ;  /* 0x0000000f51517836 */ /* 0x000fe40000000000 */
[----:B------:R-:W-:Y:S02]  /*1190*/  IMAD.IADD R47, R82, 0x1, R7 ;  /* 0x00000001522f7824 */ /* 0x000fe400078e0207 */
[----:B------:R-:W-:Y:S02]  /*11a0*/  IMAD.MOV.U32 R82, RZ, RZ, RZ ;  /* 0x000000ffff527224 */ /* 0x000fe400078e00ff */
[----:B------:R-:W-:-:S04]  /*11b0*/  IMAD.WIDE R48, R49, 0x4, R44 ;  /* 0x0000000431307825 */ /* 0x000fc800078e022c */
[----:B0-----:R-:W-:Y:S01]  /*11c0*/  IMAD.IADD R51, R4, 0x1, R79 ;  /* 0x0000000104337824 */ /* 0x001fe200078e024f */
[----:B------:R0:W5:Y:S01]  /*11d0*/  @P2 LDG.E.EL R82, desc[UR6][R48.64] ;  /* 0x0000000630522981 */ /* 0x000162000c2e1900 */
[----:B------:R-:W-:Y:S02]  /*11e0*/  IMAD.IADD R81, R80, 0x1, R81 ;  /* 0x0000000150517824 */ /* 0x000fe400078e0251 */
[----:B------:R-:W-:Y:S02]  /*11f0*/  IMAD.MOV.U32 R79, RZ, RZ, RZ ;  /* 0x000000ffff4f7224 */ /* 0x000fe400078e00ff */
[----:B------:R-:W-:Y:S02]  /*1200*/  IMAD.MOV.U32 R92, RZ, RZ, RZ ;  /* 0x000000ffff5c7224 */ /* 0x000fe400078e00ff */
[----:B------:R-:W-:-:S04]  /*1210*/  IMAD.WIDE R52, R51, 0x4, R44 ;  /* 0x0000000433347825 */ /* 0x000fc800078e022c */
[--C-:B------:R-:W-:Y:S01]  /*1220*/  IMAD.WIDE R50, R81, 0x4, R44.reuse ;  /* 0x0000000451327825 */ /* 0x100fe200078e022c */
[----:B------:R-:W5:Y:S03]  /*1230*/  @P1 LDG.E.EL R79, desc[UR6][R52.64] ;  /* 0x00000006344f1981 */ /* 0x000f66000c2e1900 */
[----:B------:R-:W-:Y:S01]  /*1240*/  IMAD.MOV.U32 R87, RZ, RZ, RZ ;  /* 0x000000ffff577224 */ /* 0x000fe200078e00ff */
[----:B------:R-:W5:Y:S01]  /*1250*/  @P0 LDG.E.EL R92, desc[UR6][R50.64] ;  /* 0x00000006325c0981 */ /* 0x000f62000c2e1900 */
[----:B------:R-:W-:-:S04]  /*1260*/  IMAD.WIDE R46, R47, 0x4, R44 ;  /* 0x000000042f2e7825 */ /* 0x000fc800078e022c */
[--C-:B------:R-:W-:Y:S01]  /*1270*/  IMAD.IADD R57, R10, 0x1, R7.reuse ;  /* 0x000000010a397824 */ /* 0x100fe200078e0207 */
[----:B------:R1:W5:Y:S01]  /*1280*/  @P4 LDG.E.EL R87, desc[UR6][R46.64] ;  /* 0x000000062e574981 */ /* 0x000362000c2e1900 */
[----:B------:R-:W-:Y:S02]  /*1290*/  IMAD.MOV.U32 R81, RZ, RZ, RZ ;  /* 0x000000ffff517224 */ /* 0x000fe400078e00ff */
[--C-:B0-----:R-:W-:Y:S02]  /*12a0*/  IMAD.IADD R49, R4, 0x1, R7.reuse ;  /* 0x0000000104317824 */ /* 0x101fe400078e0207 */
[----:B------:R-:W-:Y:S02]  /*12b0*/  IMAD.IADD R89, R80, 0x1, R7 ;  /* 0x0000000150597824 */ /* 0x000fe400078e0207 */
[----:B-1----:R-:W-:-:S04]  /*12c0*/  IMAD.WIDE R46, R57, 0x4, R44 ;  /* 0x00000004392e7825 */ /* 0x002fc800078e022c */
[----:B------:R-:W-:Y:S01]  /*12d0*/  IMAD.IADD R57, R8, 0x1, R7 ;  /* 0x0000000108397824 */ /* 0x000fe200078e0207 */
[----:B------:R-:W5:Y:S01]  /*12e0*/  @P3 LDG.E.EL R81, desc[UR6][R46.64] ;  /* 0x000000062e513981 */ /* 0x000f62000c2e1900 */
[----:B------:R-:W-:Y:S02]  /*12f0*/  IMAD.MOV.U32 R7, RZ, RZ, RZ ;  /* 0x000000ffff077224 */ /* 0x000fe400078e00ff */
[----:B------:R-:W-:Y:S02]  /*1300*/  IMAD.MOV.U32 R4, RZ, RZ, RZ ;  /* 0x000000ffff047224 */ /* 0x000fe400078e00ff */
[----:B------:R-:W-:-:S04]  /*1310*/  IMAD.WIDE R56, R57, 0x4, R44 ;  /* 0x0000000439387825 */ /* 0x000fc800078e022c */
[--C-:B------:R-:W-:Y:S01]  /*1320*/  IMAD.WIDE R48, R49, 0x4, R44.reuse ;  /* 0x0000000431307825 */ /* 0x100fe200078e022c */
[----:B------:R-:W5:Y:S03]  /*1330*/  @P2 LDG.E.EL R7, desc[UR6][R56.64] ;  /* 0x0000000638072981 */ /* 0x000f66000c2e1900 */
[----:B------:R-:W-:Y:S01]  /*1340*/  IMAD.MOV.U32 R51, RZ, RZ, RZ ;  /* 0x000000ffff337224 */ /* 0x000fe200078e00ff */
[----:B------:R-:W5:Y:S01]  /*1350*/  @P1 LDG.E.EL R4, desc[UR6][R48.64] ;  /* 0x0000000630041981 */ /* 0x000f62000c2e1900 */
[----:B------:R-:W-:-:S05]  /*1360*/  IMAD.WIDE R44, R89, 0x4, R44 ;  /* 0x00000004592c7825 */ /* 0x000fca00078e022c */
[----:B------:R-:W5:Y:S01]  /*1370*/  @P0 LDG.E.EL R51, desc[UR6][R44.64] ;  /* 0x000000062c330981 */ /* 0x000f62000c2e1900 */
[C---:B--2---:R-:W-:Y:S02]  /*1380*/  FSETP.GT.AND P0, PT, R77.reuse, R78, PT ;  /* 0x0000004e4d00720b */ /* 0x044fe40003f04000 */
[----:B------:R-:W-:-:S11]  /*1390*/  FSETP.NAN.AND P1, PT, R77, R77, PT ;  /* 0x0000004d4d00720b */ /* 0x000fd60003f28000 */
[----:B------:R-:W-:Y:S02]  /*13a0*/  @!P0 FSEL R77, R77, R78, P1 ;  /* 0x0000004e4d4d8208 */ /* 0x000fe40000800000 */
[----:B------:R-:W-:Y:S02]  /*13b0*/  FSETP.GT.AND P0, PT, R71, R76, PT ;  /* 0x0000004c4700720b */ /* 0x000fe40003f04000 */
[----:B------:R-:W-:Y:S02]  /*13c0*/  FSETP.GEU.AND P5, PT, R77, R72, PT ;  /* 0x000000484d00720b */ /* 0x000fe40003fae000 */
[----:B------:R-:W-:Y:S02]  /*13d0*/  FSETP.GT.AND P3, PT, R69, R74, PT ;  /* 0x0000004a4500720b */ /* 0x000fe40003f64000 */
[----:B------:R-:W-:Y:S02]  /*13e0*/  FSETP.NAN.AND P1, PT, R71, R71, PT ;  /* 0x000000474700720b */ /* 0x000fe40003f28000 */
[----:B------:R-:W-:-:S02]  /*13f0*/  FSETP.NAN.AND P4, PT, R72, R72, PT ;  /* 0x000000484800720b */ /* 0x000fc40003f88000 */
[----:B------:R-:W-:-:S03]  /*1400*/  FSETP.GT.AND P2, PT, R70, R75, PT ;  /* 0x0000004b4600720b */ /* 0x000fc60003f44000 */
[----:B------:R-:W-:Y:S02]  /*1410*/  @!P0 FSEL R71, R71, R76, P1 ;  /* 0x0000004c47478208 */ /* 0x000fe40000800000 */
[----:B------:R-:W-:Y:S02]  /*1420*/  @P5 FSEL R72, R72, R77, P4 ;  /* 0x0000004d48485208 */ /* 0x000fe40002000000 */
[----:B------:R-:W-:Y:S02]  /*1430*/  FSETP.GT.AND P0, PT, R68, R73, PT ;  /* 0x000000494400720b */ /* 0x000fe40003f04000 */
[----:B------:R-:W-:Y:S02]  /*1440*/  FSETP.NAN.AND P4, PT, R69, R69, PT ;  /* 0x000000454500720b */ /* 0x000fe40003f88000 */
[----:B------:R-:W-:Y:S02]  /*1450*/  FSETP.GEU.AND P1, PT, R72, R67, PT ;  /* 0x000000434800720b */ /* 0x000fe40003f2e000 */
[----:B------:R-:W-:-:S02]  /*1460*/  FSETP.NAN.AND P5, PT, R70, R70, PT ;  /* 0x000000464600720b */ /* 0x000fc40003fa8000 */
[----:B------:R-:W-:Y:S02]  /*1470*/  @!P3 FSEL R69, R69, R74, P4 ;  /* 0x0000004a4545b208 */ /* 0x000fe40002000000 */
[----:B------:R-:W-:Y:S02]  /*1480*/  FSETP.NAN.AND P4, PT, R68, R68, PT ;  /* 0x000000444400720b */ /* 0x000fe40003f88000 */
[----:B------:R-:W-:Y:S02]  /*1490*/  FSETP.GEU.AND P3, PT, R71, R66, PT ;  /* 0x000000424700720b */ /* 0x000fe40003f6e000 */
[----:B------:R-:W-:Y:S02]  /*14a0*/  @!P2 FSEL R70, R70, R75, P5 ;  /* 0x0000004b4646a208 */ /* 0x000fe40002800000 */
[----:B------:R-:W-:Y:S02]  /*14b0*/  FSETP.GEU.AND P2, PT, R69, R64, PT ;  /* 0x000000404500720b */ /* 0x000fe40003f4e000 */
[----:B------:R-:W-:-:S02]  /*14c0*/  FSETP.NAN.AND P5, PT, R67, R67, PT ;  /* 0x000000434300720b */ /* 0x000fc40003fa8000 */
[----:B------:R-:W-:Y:S02]  /*14d0*/  @!P0 FSEL R68, R68, R73, P4 ;  /* 0x0000004944448208 */ /* 0x000fe40002000000 */
[----:B------:R-:W-:Y:S02]  /*14e0*/  FSETP.GEU.AND P0, PT, R70, R65, PT ;  /* 0x000000414600720b */ /* 0x000fe40003f0e000 */
[----:B------:R-:W-:Y:S02]  /*14f0*/  @P1 FSEL R67, R67, R72, P5 ;  /* 0x0000004843431208 */ /* 0x000fe40002800000 */
[----:B------:R-:W-:Y:S02]  /*1500*/  FSETP.NAN.AND P4, PT, R66, R66, PT ;  /* 0x000000424200720b */ /* 0x000fe40003f88000 */
[----:B------:R-:W-:Y:S02]  /*1510*/  FSETP.GEU.AND P1, PT, R68, R63, PT ;  /* 0x0000003f4400720b */ /* 0x000fe40003f2e000 */
[----:B------:R-:W-:-:S02]  /*1520*/  FSETP.NAN.AND P5, PT, R64, R64, PT ;  /* 0x000000404000720b */ /* 0x000fc40003fa8000 */
[----:B------:R-:W-:Y:S02]  /*1530*/  @P3 FSEL R66, R66, R71, P4 ;  /* 0x0000004742423208 */ /* 0x000fe40002000000 */
[----:B------:R-:W-:Y:S02]  /*1540*/  FSETP.NAN.AND P4, PT, R65, R65, PT ;  /* 0x000000414100720b */ /* 0x000fe40003f88000 */
[----:B----4-:R-:W-:Y:S02]  /*1550*/  FSETP.GEU.AND P3, PT, R67, R62, PT ;  /* 0x0000003e4300720b */ /* 0x010fe40003f6e000 */
[----:B------:R-:W-:Y:S02]  /*1560*/  @P2 FSEL R64, R64, R69, P5 ;  /* 0x0000004540402208 */ /* 0x000fe40002800000 */
[----:B------:R-:W-:Y:S02]  /*1570*/  FSETP.GEU.AND P2, PT, R66, R59, PT ;  /* 0x0000003b4200720b */ /* 0x000fe40003f4e000 */
[----:B------:R-:W-:-:S02]  /*1580*/  FSETP.NAN.AND P5, PT, R63, R63, PT ;  /* 0x0000003f3f00720b */ /* 0x000fc40003fa8000 */
[----:B------:R-:W-:Y:S02]  /*1590*/  @P0 FSEL R65, R65, R70, P4 ;  /* 0x0000004641410208 */ /* 0x000fe40002000000 */
[----:B------:R-:W-:Y:S02]  /*15a0*/  @P1 FSEL R63, R63, R68, P5 ;  /* 0x000000443f3f1208 */ /* 0x000fe40002800000 */
[----:B------:R-:W-:Y:S02]  /*15b0*/  FSETP.GEU.AND P0, PT, R65, R36, PT ;  /* 0x000000244100720b */ /* 0x000fe40003f0e000 */
[----:B------:R-:W-:Y:S02]  /*15c0*/  FSETP.NAN.AND P5, PT, R62, R62, PT ;  /* 0x0000003e3e00720b */ /* 0x000fe40003fa8000 */
        /* <DEDUP_REMOVED lines=9> */
[----:B------:R-:W-:Y:S02]  /*1660*/  FSETP.GT.AND P3, PT, R58, R61, PT ;  /* 0x0000003d3a00720b */ /* 0x000fe40003f64000 */
[----:B------:R-:W-:Y:S02]  /*1670*/  @P1 FSEL R31, R31, R64, P2 ;  /* 0x000000401f1f1208 */ /* 0x000fe40001000000 */
[----:B------:R-:W-:Y:S02]  /*1680*/  FSETP.GT.AND P2, PT, R41, R60, PT ;  /* 0x0000003c2900720b */ /* 0x000fe40003f44000 */
[----:B------:R-:W-:Y:S02]  /*1690*/  FSETP.NAN.AND P1, PT, R43, R43, PT ;  /* 0x0000002b2b00720b */ /* 0x000fe40003f28000 */
[----:B------:R-:W-:-:S02]  /*16a0*/  FSETP.NAN.AND P0, PT, R32, R32, PT ;  /* 0x000000202000720b */ /* 0x000fc40003f08000 */
[----:B------:R-:W-:Y:S02]  /*16b0*/  @P4 FSEL R43, R43, R62, P1 ;  /* 0x0000003e2b2b4208 */ /* 0x000fe40000800000 */
[----:B------:R-:W-:Y:S02]  /*16c0*/  FSETP.NAN.AND P4, PT, R58, R58, PT ;  /* 0x0000003a3a00720b */ /* 0x000fe40003f88000 */
[----:B------:R-:W-:Y:S02]  /*16d0*/  FSETP.GEU.AND P1, PT, R59, R54, PT ;  /* 0x000000363b00720b */ /* 0x000fe40003f2e000 */
[----:B------:R-:W-:Y:S02]  /*16e0*/  @P5 FSEL R32, R32, R63, P0 ;  /* 0x0000003f20205208 */ /* 0x000fe40000000000 */
[----:B---3--:R-:W-:Y:S02]  /*16f0*/  FSETP.GT.AND P0, PT, R42, R55, PT ;  /* 0x000000372a00720b */ /* 0x008fe40003f04000 */
[----:B------:R-:W-:-:S02]  /*1700*/  FSETP.NAN.AND P5, PT, R41, R41, PT ;  /* 0x000000292900720b */ /* 0x000fc40003fa8000 */
[----:B------:R-:W-:Y:S02]  /*1710*/  @!P3 FSEL R58, R58, R61, P4 ;  /* 0x0000003d3a3ab208 */ /* 0x000fe40002000000 */
[----:B-----5:R-:W-:Y:S02]  /*1720*/  FSETP.GEU.AND P3, PT, R43, R40, PT ;  /* 0x000000282b00720b */ /* 0x020fe40003f6e000 */
[----:B------:R-:W-:Y:S02]  /*1730*/  @!P2 FSEL R41, R41, R60, P5 ;  /* 0x0000003c2929a208 */ /* 0x000fe40002800000 */
[----:B------:R-:W-:Y:S02]  /*1740*/  FSETP.GEU.AND P2, PT, R58, R39, PT ;  /* 0x000000273a00720b */ /* 0x000fe40003f4e000 */
[----:B------:R-:W-:Y:S02]  /*1750*/  FSETP.NAN.AND P5, PT, R54, R54, PT ;  /* 0x000000363600720b */ /* 0x000fe40003fa8000 */
[----:B------:R-:W-:-:S02]  /*1760*/  FSETP.NAN.AND P4, PT, R42, R42, PT ;  /* 0x0000002a2a00720b */ /* 0x000fc40003f88000 */
[----:B------:R-:W-:Y:S02]  /*1770*/  @P1 FSEL R54, R54, R59, P5 ;  /* 0x0000003b36361208 */ /* 0x000fe40002800000 */
[----:B------:R-:W-:Y:S02]  /*1780*/  FSETP.NAN.AND P5, PT, R40, R40, PT ;  /* 0x000000282800720b */ /* 0x000fe40003fa8000 */
[----:B------:R-:W-:Y:S02]  /*1790*/  FSETP.GEU.AND P1, PT, R41, R38, PT ;  /* 0x000000262900720b */ /* 0x000fe40003f2e000 */
[----:B------:R-:W-:Y:S02]  /*17a0*/  @!P0 FSEL R42, R42, R55, P4 ;  /* 0x000000372a2a8208 */ /* 0x000fe40002000000 */
[----:B------:R-:W-:Y:S02]  /*17b0*/  FSETP.GEU.AND P0, PT, R54, R37, PT ;  /* 0x000000253600720b */ /* 0x000fe40003f0e000 */
[----:B------:R-:W-:-:S02]  /*17c0*/  FSETP.NAN.AND P4, PT, R39, R39, PT ;  /* 0x000000272700720b */ /* 0x000fc40003f88000 */
[----:B------:R-:W-:Y:S02]  /*17d0*/  @P3 FSEL R40, R40, R43, P5 ;  /* 0x0000002b28283208 */ /* 0x000fe40002800000 */
[----:B------:R-:W-:Y:S02]  /*17e0*/  FSETP.GEU.AND P3, PT, R42, R35, PT ;  /* 0x000000232a00720b */ /* 0x000fe40003f6e000 */
[----:B------:R-:W-:Y:S02]  /*17f0*/  @P2 FSEL R39, R39, R58, P4 ;  /* 0x0000003a27272208 */ /* 0x000fe40002000000 */
[----:B------:R-:W-:Y:S02]  /*1800*/  FSETP.GEU.AND P2, PT, R40, R33, PT ;  /* 0x000000212800720b */ /* 0x000fe40003f4e000 */
[----:B------:R-:W-:Y:S02]  /*1810*/  FSETP.NAN.AND P4, PT, R38, R38, PT ;  /* 0x000000262600720b */ /* 0x000fe40003f88000 */
[----:B------:R-:W-:-:S02]  /*1820*/  FSETP.NAN.AND P5, PT, R37, R37, PT ;  /* 0x000000252500720b */ /* 0x000fc40003fa8000 */
[----:B------:R-:W-:Y:S02]  /*1830*/  @P1 FSEL R38, R38, R41, P4 ;  /* 0x0000002926261208 */ /* 0x000fe40002000000 */
[----:B------:R-:W-:Y:S02]  /*1840*/  FSETP.NAN.AND P4, PT, R35, R35, PT ;  /* 0x000000232300720b */ /* 0x000fe40003f88000 */
[----:B------:R-:W-:Y:S02]  /*1850*/  @P0 FSEL R37, R37, R54, P5 ;  /* 0x0000003625250208 */ /* 0x000fe40002800000 */
[----:B------:R-:W-:Y:S02]  /*1860*/  FSETP.GEU.AND P1, PT, R39, R30, PT ;  /* 0x0000001e2700720b */ /* 0x000fe40003f2e000 */
[----:B------:R-:W-:Y:S02]  /*1870*/  FSETP.GEU.AND P0, PT, R38, R29, PT ;  /* 0x0000001d2600720b */ /* 0x000fe40003f0e000 */
[----:B------:R-:W-:-:S02]  /*1880*/  FSETP.NAN.AND P5, PT, R33, R33, PT ;  /* 0x000000212100720b */ /* 0x000fc40003fa8000 */
[----:B------:R-:W-:Y:S02]  /*1890*/  @P3 FSEL R35, R35, R42, P4 ;  /* 0x0000002a23233208 */ /* 0x000fe40002000000 */
[----:B------:R-:W-:Y:S02]  /*18a0*/  @P2 FSEL R33, R33, R40, P5 ;  /* 0x0000002821212208 */ /* 0x000fe40002800000 */
[----:B------:R-:W-:Y:S02]  /*18b0*/  FSETP.GEU.AND P2, PT, R37, R34, PT ;  /* 0x000000222500720b */ /* 0x000fe40003f4e000 */
[----:B------:R-:W-:Y:S02]  /*18c0*/  FSETP.GEU.AND P3, PT, R35, R28, PT ;  /* 0x0000001c2300720b */ /* 0x000fe40003f6e000 */
[----:B------:R-:W-:Y:S02]  /*18d0*/  FSETP.NAN.AND P4, PT, R30, R30, PT ;  /* 0x0000001e1e00720b */ /* 0x000fe40003f88000 */
[----:B------:R-:W-:-:S02]  /*18e0*/  FSETP.NAN.AND P5, PT, R29, R29, PT ;  /* 0x0000001d1d00720b */ /* 0x000fc40003fa8000 */
[----:B------:R-:W-:Y:S02]  /*18f0*/  @P1 FSEL R30, R30, R39, P4 ;  /* 0x000000271e1e1208 */ /* 0x000fe40002000000 */
[----:B------:R-:W-:Y:S02]  /*1900*/  @P0 FSEL R29, R29, R38, P5 ;  /* 0x000000261d1d0208 */ /* 0x000fe40002800000 */
[----:B------:R-:W-:Y:S02]  /*1910*/  FSETP.NAN.AND P5, PT, R34, R34, PT ;  /* 0x000000222200720b */ /* 0x000fe40003fa8000 */
[----:B------:R-:W-:Y:S02]  /*1920*/  FSETP.GEU.AND P0, PT, R31, R26, PT ;  /* 0x0000001a1f00720b */ /* 0x000fe40003f0e000 */
[----:B------:R-:W-:Y:S02]  /*1930*/  FSETP.NAN.AND P4, PT, R28, R28, PT ;  /* 0x0000001c1c00720b */ /* 0x000fe40003f88000 */
[----:B------:R-:W-:-:S02]  /*1940*/  FSETP.GEU.AND P1, PT, R33, R6, PT ;  /* 0x000000062100720b */ /* 0x000fc40003f2e000 */
[----:B------:R-:W-:Y:S02]  /*1950*/  @P2 FSEL R34, R34, R37, P5 ;  /* 0x0000002522222208 */ /* 0x000fe40002800000 */
[----:B------:R-:W-:Y:S02]  /*1960*/  @P3 FSEL R28, R28, R35, P4 ;  /* 0x000000231c1c3208 */ /* 0x000fe40002000000 */
[----:B------:R-:W-:Y:S02]  /*1970*/  FSETP.GEU.AND P3, PT, R36, R27, PT ;  /* 0x0000001b2400720b */ /* 0x000fe40003f6e000 */
[----:B------:R-:W-:Y:S02]  /*1980*/  FSETP.GEU.AND P2, PT, R34, R9, PT ;  /* 0x000000092200720b */ /* 0x000fe40003f4e000 */
[----:B------:R-:W-:Y:S02]  /*1990*/  FSETP.NAN.AND P4, PT, R26, R26, PT ;  /* 0x0000001a1a00720b */ /* 0x000fe40003f88000 */
[----:B------:R-:W-:-:S02]  /*19a0*/  FSETP.NAN.AND P5, PT, R6, R6, PT ;  /* 0x000000060600720b */ /* 0x000fc40003fa8000 */
[----:B------:R-:W-:Y:S02]  /*19b0*/  @P0 FSEL R26, R26, R31, P4 ;  /* 0x0000001f1a1a0208 */ /* 0x000fe40002000000 */
[----:B------:R-:W-:Y:S02]  /*19c0*/  FSETP.NAN.AND P4, PT, R27, R27, PT ;  /* 0x0000001b1b00720b */ /* 0x000fe40003f88000 */
[----:B------:R-:W-:Y:S02]  /*19d0*/  FSETP.GEU.AND P0, PT, R30, R23, PT ;  /* 0x000000171e00720b */ /* 0x000fe40003f0e000 */
[----:B------:R-:W-:Y:S02]  /*19e0*/  @P1 SEL R6, R6, R33, P5 ;  /* 0x0000002106061207 */ /* 0x000fe40002800000 */
        /* <DEDUP_REMOVED lines=9> */
[----:B------:R-:W-:Y:S02]  /*1a80*/  FSETP.GEU.AND P0, PT, R26, R21, PT ;  /* 0x000000151a00720b */ /* 0x000fe40003f0e000 */
[----:B------:R-:W-:Y:S02]  /*1a90*/  FSETP.NAN.AND P5, PT, R17, R17, PT ;  /* 0x000000111100720b */ /* 0x000fe40003fa8000 */
[----:B------:R-:W-:Y:S02]  /*1aa0*/  @P1 FSEL R25, R25, R32, P4 ;  /* 0x0000002019191208 */ /* 0x000fe40002000000 */
[----:B------:R-:W-:Y:S02]  /*1ab0*/  FSETP.NAN.AND P4, PT, R24, R24, PT ;  /* 0x000000181800720b */ /* 0x000fe40003f88000 */
[----:B------:R-:W-:-:S02]  /*1ac0*/  FSETP.GEU.AND P1, PT, R9, R12, PT ;  /* 0x0000000c0900720b */ /* 0x000fc40003f2e000 */
        /* <DEDUP_REMOVED lines=8> */
[----:B------:R-:W-:Y:S02]  /*1b50*/  @P1 SEL R12, R12, R9, P5 ;  /* 0x000000090c0c1207 */ /* 0x000fe40002800000 */
        /* <DEDUP_REMOVED lines=26> */
[----:B------:R-:W-:Y:S01]  /*1d00*/  FSETP.GEU.AND P5, PT, R16, R83, PT ;  /* 0x000000531000720b */ /* 0x000fe20003fae000 */
[----:B------:R-:W0:Y:S01]  /*1d10*/  S2R R10, SR_TID.X ;  /* 0x00000000000a7919 */ /* 0x000e220000002100 */
[----:B------:R-:W-:-:S02]  /*1d20*/  @P2 FSEL R11, R11, R18, P0 ;  /* 0x000000120b0b2208 */ /* 0x000fc40000000000 */
[----:B------:R-:W-:Y:S02]  /*1d30*/  @P3 FSEL R86, R86, R19, P1 ;  /* 0x0000001356563208 */ /* 0x000fe40000800000 */
[----:B------:R-:W-:Y:S02]  /*1d40*/  FSETP.GEU.AND P0, PT, R15, R88, PT ;  /* 0x000000580f00720b */ /* 0x000fe40003f0e000 */
[----:B------:R-:W-:Y:S02]  /*1d50*/  FSETP.GEU.AND P1, PT, R14, R85, PT ;  /* 0x000000550e00720b */ /* 0x000fe40003f2e000 */
[C---:B------:R-:W-:Y:S02]  /*1d60*/  FSETP.NAN.AND P3, PT, R84.reuse, R84, PT ;  /* 0x000000545400720b */ /* 0x040fe40003f68000 */
[----:B------:R-:W-:Y:S02]  /*1d70*/  FSETP.NAN.AND P2, PT, R83, R83, PT ;  /* 0x000000535300720b */ /* 0x000fe40003f48000 */
[----:B------:R-:W-:-:S02]  /*1d80*/  @P4 FSEL R84, R84, R13, P3 ;  /* 0x0000000d54544208 */ /* 0x000fc40001800000 */
[----:B------:R-:W-:Y:S02]  /*1d90*/  @P5 FSEL R83, R83, R16, P2 ;  /* 0x0000001053535208 */ /* 0x000fe40001000000 */
[C---:B------:R-:W-:Y:S02]  /*1da0*/  FSETP.NAN.AND P4, PT, R88.reuse, R88, PT ;  /* 0x000000585800720b */ /* 0x040fe40003f88000 */
[----:B------:R-:W-:Y:S02]  /*1db0*/  FSETP.NAN.AND P5, PT, R85, R85, PT ;  /* 0x000000555500720b */ /* 0x000fe40003fa8000 */
[----:B------:R-:W-:Y:S02]  /*1dc0*/  FSETP.GEU.AND P3, PT, R83, R82, PT ;  /* 0x000000525300720b */ /* 0x000fe40003f6e000 */
[----:B------:R-:W-:Y:S02]  /*1dd0*/  @P0 FSEL R88, R88, R15, P4 ;  /* 0x0000000f58580208 */ /* 0x000fe40002000000 */
[----:B------:R-:W-:-:S02]  /*1de0*/  @P1 FSEL R85, R85, R14, P5 ;  /* 0x0000000e55551208 */ /* 0x000fc40002800000 */
[----:B------:R-:W-:Y:S01]  /*1df0*/  FSETP.GEU.AND P2, PT, R11, R90, PT ;  /* 0x0000005a0b00720b */ /* 0x000fe20003f4e000 */
[----:B------:R-:W1:Y:S01]  /*1e00*/  S2UR UR5, SR_CgaCtaId ;  /* 0x00000000000579c3 */ /* 0x000e620000008800 */
[----:B------:R-:W-:Y:S02]  /*1e10*/  FSETP.GEU.AND P1, PT, R88, R79, PT ;  /* 0x0000004f5800720b */ /* 0x000fe40003f2e000 */
[----:B------:R-:W-:Y:S02]  /*1e20*/  FSETP.GEU.AND P4, PT, R85, R92, PT ;  /* 0x0000005c5500720b */ /* 0x000fe40003f8e000 */
[----:B------:R-:W-:Y:S02]  /*1e30*/  FSETP.GEU.AND P0, PT, R86, R87, PT ;  /* 0x000000575600720b */ /* 0x000fe40003f0e000 */
[----:B------:R-:W-:Y:S02]  /*1e40*/  FSETP.NAN.AND P5, PT, R82, R82, PT ;  /* 0x000000525200720b */ /* 0x000fe40003fa8000 */
[----:B------:R-:W-:-:S02]  /*1e50*/  FSETP.NAN.AND P6, PT, R90, R90, PT ;  /* 0x0000005a5a00720b */ /* 0x000fc40003fc8000 */
[----:B------:R-:W-:Y:S02]  /*1e60*/  @P3 FSEL R82, R82, R83, P5 ;  /* 0x0000005352523208 */ /* 0x000fe40002800000 */
[----:B------:R-:W-:Y:S02]  /*1e70*/  FSETP.NAN.AND P3, PT, R79, R79, PT ;  /* 0x0000004f4f00720b */ /* 0x000fe40003f68000 */
[----:B------:R-:W-:Y:S02]  /*1e80*/  FSETP.NAN.AND P5, PT, R92, R92, PT ;  /* 0x0000005c5c00720b */ /* 0x000fe40003fa8000 */
[----:B------:R-:W-:Y:S01]  /*1e90*/  @P2 SEL R90, R90, R11, P6 ;  /* 0x0000000b5a5a2207 */ /* 0x000fe20003000000 */
[----:B0-----:R-:W-:Y:S01]  /*1ea0*/  IMAD.SHL.U32 R8, R10, 0x40, RZ ;  /* 0x000000400a087824 */ /* 0x001fe200078e00ff */
[----:B------:R-:W-:Y:S02]  /*1eb0*/  FSETP.GEU.AND P2, PT, R84, R81, PT ;  /* 0x000000515400720b */ /* 0x000fe40003f4e000 */
[----:B------:R-:W-:-:S02]  /*1ec0*/  FSETP.NAN.AND P6, PT, R87, R87, PT ;  /* 0x000000575700720b */ /* 0x000fc40003fc8000 */
[----:B------:R-:W-:Y:S02]  /*1ed0*/  @P1 FSEL R79, R79, R88, P3 ;  /* 0x000000584f4f1208 */ /* 0x000fe40001800000 */
[----:B------:R-:W-:Y:S02]  /*1ee0*/  @P4 FSEL R92, R92, R85, P5 ;  /* 0x000000555c5c4208 */ /* 0x000fe40002800000 */
[----:B------:R-:W-:Y:S02]  /*1ef0*/  SHF.R.U32.HI R9, RZ, 0x4, R10 ;  /* 0x00000004ff097819 */ /* 0x000fe4000001160a */
[----:B------:R-:W-:Y:S02]  /*1f00*/  @P0 SEL R87, R87, R86, P6 ;  /* 0x0000005657570207 */ /* 0x000fe40003000000 */
[----:B------:R-:W-:Y:S02]  /*1f10*/  FSETP.GEU.AND P3, PT, R82, R7, PT ;  /* 0x000000075200720b */ /* 0x000fe40003f6e000 */
[----:B------:R-:W-:-:S02]  /*1f20*/  FSETP.GEU.AND P1, PT, R79, R4, PT ;  /* 0x000000044f00720b */ /* 0x000fc40003f2e000 */
[----:B------:R-:W-:Y:S02]  /*1f30*/  FSETP.GEU.AND P0, PT, R92, R51, PT ;  /* 0x000000335c00720b */ /* 0x000fe40003f0e000 */
[----:B------:R-:W-:Y:S02]  /*1f40*/  SGXT.U32 R9, R9, 0x3 ;  /* 0x000000030909781a */ /* 0x000fe40000000000 */
[----:B------:R-:W-:Y:S01]  /*1f50*/  LOP3.LUT R8, R8, 0x3c0, RZ, 0xc0, !PT ;  /* 0x000003c008087812 */ /* 0x000fe200078ec0ff */
[----:B------:R-:W-:Y:S01]  /*1f60*/  UMOV UR4, 0x400 ;  /* 0x0000040000047882 */ /* 0x000fe20000000000 */
[C---:B------:R-:W-:Y:S02]  /*1f70*/  FSETP.NAN.AND P4, PT, R81.reuse, R81, PT ;  /* 0x000000515100720b */ /* 0x040fe40003f88000 */
[----:B------:R-:W-:Y:S01]  /*1f80*/  LOP3.LUT R9, R8, R9, RZ, 0xfc, !PT ;  /* 0x0000000908097212 */ /* 0x000fe200078efcff */
[----:B-1----:R-:W-:Y:S01]  /*1f90*/  UPRMT UR4, UR5, 0x654, UR4 ;  /* 0x0000065405047896 */ /* 0x002fe20008000004 */
[----:B------:R-:W-:-:S02]  /*1fa0*/  @P2 SEL R81, R81, R84, P4 ;  /* 0x0000005451512207 */ /* 0x000fc40002000000 */
[----:B------:R-:W-:Y:S02]  /*1fb0*/  LEA.HI R9, R8, R9, RZ, 0x1c ;  /* 0x0000000908097211 */ /* 0x000fe400078fe0ff */
[----:B------:R-:W-:Y:S02]  /*1fc0*/  FSETP.NAN.AND P2, PT, R7, R7, PT ;  /* 0x000000070700720b */ /* 0x000fe40003f48000 */
[----:B------:R-:W-:Y:S02]  /*1fd0*/  FSETP.NAN.AND P4, PT, R4, R4, PT ;  /* 0x000000040400720b */ /* 0x000fe40003f88000 */
[----:B------:R-:W-:Y:S02]  /*1fe0*/  FSETP.NAN.AND P5, PT, R51, R51, PT ;  /* 0x000000333300720b */ /* 0x000fe40003fa8000 */
[----:B------:R-:W-:Y:S02]  /*1ff0*/  LEA R13, R9, UR4, 0x2 ;  /* 0x00000004090d7c11 */ /* 0x000fe4000f8e10ff */
[----:B------:R-:W-:-:S02]  /*2000*/  @P3 SEL R7, R7, R82, P2 ;  /* 0x0000005207073207 */ /* 0x000fc40001000000 */
[----:B------:R-:W-:Y:S02]  /*2010*/  @P1 SEL R4, R4, R79, P4 ;  /* 0x0000004f04041207 */ /* 0x000fe40002000000 */
[----:B------:R-:W-:Y:S01]  /*2020*/  @P0 SEL R51, R51, R92, P5 ;  /* 0x0000005c33330207 */ /* 0x000fe20002800000 */
[----:B------:R0:W-:Y:S04]  /*2030*/  STS [R13], R6 ;  /* 0x000000060d007388 */ /* 0x0001e80000000800 */
[----:B------:R1:W-:Y:S04]  /*2040*/  STS [R13+0x20], R12 ;  /* 0x0000200c0d007388 */ /* 0x0003e80000000800 */
[----:B------:R-:W-:Y:S04]  /*2050*/  STS [R13+0x40], R90 ;  /* 0x0000405a0d007388 */ /* 0x000fe80000000800 */
[----:B------:R-:W-:Y:S04]  /*2060*/  STS [R13+0x60], R87 ;  /* 0x000060570d007388 */ /* 0x000fe80000000800 */
[----:B------:R-:W-:Y:S04]  /*2070*/  STS [R13+0x80], R81 ;  /* 0x000080510d007388 */ /* 0x000fe80000000800 */
[----:B------:R-:W-:Y:S04]  /*2080*/  STS [R13+0xa0], R7 ;  /* 0x0000a0070d007388 */ /* 0x000fe80000000800 */
[----:B------:R2:W-:Y:S04]  /*2090*/  STS [R13+0xc0], R4 ;  /* 0x0000c0040d007388 */ /* 0x0005e80000000800 */
[----:B------:R-:W-:Y:S01]  /*20a0*/  STS [R13+0xe0], R51 ;  /* 0x0000e0330d007388 */ /* 0x000fe20000000800 */
[----:B------:R-:W-:Y:S01]  /*20b0*/  IMAD.SHL.U32 R8, R10, 0x4, RZ ;  /* 0x000000040a087824 */ /* 0x000fe200078e00ff */
[----:B0-----:R-:W-:-:S04]  /*20c0*/  SHF.R.U32.HI R6, RZ, 0x2, R10 ;  /* 0x00000002ff067819 */ /* 0x001fc8000001160a */
[----:B------:R-:W-:Y:S02]  /*20d0*/  LOP3.LUT R10, R8, 0x1fc, RZ, 0xc0, !PT ;  /* 0x000001fc080a7812 */ /* 0x000fe400078ec0ff */
[----:B------:R-:W-:Y:S01]  /*20e0*/  LOP3.LUT R9, R6, 0x1c, RZ, 0xc0, !PT ;  /* 0x0000001c06097812 */ /* 0x000fe200078ec0ff */
[----:B------:R-:W-:-:S04]  /*20f0*/  IMAD.SHL.U32 R5, R5, 0x4, RZ ;  /* 0x0000000405057824 */ /* 0x000fc800078e00ff */
[----:B------:R-:W-:Y:S01]  /*2100*/  IMAD.IADD R9, R10, 0x1, R9 ;  /* 0x000000010a097824 */ /* 0x000fe200078e0209 */
[----:B------:R-:W-:-:S04]  /*2110*/  LOP3.LUT R5, R0, 0x3c, R5, 0xf8, !PT ;  /* 0x0000003c00057812 */ /* 0x000fc800078ef805 */
[----:B-1----:R-:W-:Y:S01]  /*2120*/  LEA R12, R9, UR4, 0x2 ;  /* 0x00000004090c7c11 */ /* 0x002fe2000f8e10ff */
[----:B------:R-:W-:Y:S01]  /*2130*/  BAR.SYNC.DEFER_BLOCKING 0x0 ;  /* 0x0000000000007b1d */ /* 0x000fe20000010000 */
[----:B------:R-:W-:-:S05]  /*2140*/  IMAD.HI R0, R5, 0x2aaaaaab, RZ ;  /* 0x2aaaaaab05007827 */ /* 0x000fca00078e02ff */
[----:B------:R-:W-:Y:S02]  /*2150*/  SHF.R.U32.HI R11, RZ, 0x1f, R0 ;  /* 0x0000001fff0b7819 */ /* 0x000fe40000011600 */
[----:B------:R-:W0:Y:S02]  /*2160*/  LDC.64 R8, c[0x0][0x218] ;  /* 0x00008600ff087b82 */ /* 0x000e240000000a00 */
[----:B------:R-:W-:Y:S01]  /*2170*/  LEA.HI.SX32 R6, R0, R11, 0x1b ;  /* 0x0000000b00067211 */ /* 0x000fe200078fdaff */
[----:B------:R-:W1:Y:S01]  /*2180*/  LDS.128 R16, [R12] ;  /* 0x000000000c107984 */ /* 0x000e620000000c00 */
[----:B------:R-:W-:-:S03]  /*2190*/  ISETP.GE.AND P0, PT, R5, 0x300, PT ;  /* 0x000003000500780c */ /* 0x000fc60003f06270 */
[----:B------:R-:W-:Y:S01]  /*21a0*/  IMAD R5, R6, -0xc0, R5 ;  /* 0xffffff4006057824 */ /* 0x000fe200078e0205 */
[----:B--2---:R-:W-:Y:S02]  /*21b0*/  LOP3.LUT R4, R10, 0x200, RZ, 0xfc, !PT ;  /* 0x000002000a047812 */ /* 0x004fe400078efcff */
[----:B------:R-:W-:Y:S01]  /*21c0*/  LOP3.LUT R0, R2, R3, RZ, 0xfc, !PT ;  /* 0x0000000302007212 */ /* 0x000fe200078efcff */
[----:B------:R-:W-:Y:S01]  /*21d0*/  IMAD R5, R6, 0x6c0, R5 ;  /* 0x000006c006057824 */ /* 0x000fe200078e0205 */
[----:B------:R-:W-:Y:S02]  /*21e0*/  SHF.R.U32.HI R6, RZ, 0x4, R4 ;  /* 0x00000004ff067819 */ /* 0x000fe40000011604 */
[----:B------:R-:W-:Y:S02]  /*21f0*/  LOP3.LUT R4, R2, 0x8, R3, 0xfe, !PT ;  /* 0x0000000802047812 */ /* 0x000fe400078efe03 */
[----:B------:R-:W-:Y:S02]  /*2200*/  ISETP.LT.AND P1, PT, R0, 0x9, !P0 ;  /* 0x000000090000780c */ /* 0x000fe40004721270 */
[----:B------:R-:W-:Y:S01]  /*2210*/  ISETP.LT.AND P0, PT, R4, 0x9, !P0 ;  /* 0x000000090400780c */ /* 0x000fe20004701270 */
[----:B------:R-:W-:Y:S01]  /*2220*/  IMAD R3, R0, 0xc0, R5 ;  /* 0x000000c000037824 */ /* 0x000fe200078e0205 */
[----:B------:R-:W-:-:S03]  /*2230*/  LOP3.LUT R7, R6, 0x3c, RZ, 0xc0, !PT ;  /* 0x0000003c06077812 */ /* 0x000fc600078ec0ff */
[----:B0-----:R-:W-:-:S04]  /*2240*/  IMAD.WIDE R2, R3, 0x4, R8 ;  /* 0x0000000403027825 */ /* 0x001fc800078e0208 */
[----:B------:R-:W-:-:S05]  /*2250*/  IMAD.IADD R7, R10, 0x1, R7 ;  /* 0x000000010a077824 */ /* 0x000fca00078e0207 */
[----:B------:R-:W-:Y:S01]  /*2260*/  LEA R7, R7, UR4, 0x2 ;  /* 0x0000000407077c11 */ /* 0x000fe2000f8e10ff */
[----:B-1----:R0:W-:Y:S02]  /*2270*/  @P1 STG.E.128 desc[UR6][R2.64], R16 ;  /* 0x0000001002001986 */ /* 0x0021e4000c101d06 */
[----:B0-----:R-:W-:Y:S05]  /*2280*/  @!P0 EXIT ;  /* 0x000000000000894d */ /* 0x001fea0003800000 */
[----:B------:R-:W1:Y:S01]  /*2290*/  LDS.128 R12, [R7+0x800] ;  /* 0x00080000070c7984 */ /* 0x000e620000000c00 */
[----:B0-----:R-:W-:-:S04]  /*22a0*/  IMAD R3, R4, 0xc0, R5 ;  /* 0x000000c004037824 */ /* 0x001fc800078e0205 */
[----:B------:R-:W-:-:S05]  /*22b0*/  IMAD.WIDE R2, R3, 0x4, R8 ;  /* 0x0000000403027825 */ /* 0x000fca00078e0208 */
[----:B-1----:R-:W-:Y:S01]  /*22c0*/  STG.E.128 desc[UR6][R2.64], R12 ;  /* 0x0000000c02007986 */ /* 0x002fe2000c101d06 */
[----:B------:R-:W-:Y:S05]  /*22d0*/  EXIT ;  /* 0x000000000000794d */ /* 0x000fea0003800000 */
.L_x_0:
[----:B------:R-:W-:-:S00]  /*22e0*/  BRA `(.L_x_0) ;  /* 0xfffffffc00fc7947 */ /* 0x000fc0000383ffff */
[----:B------:R-:W-:-:S00]  /*22f0*/  NOP ;  /* 0x0000000000007918 */ /* 0x000fc00000000000 */
        /* <DEDUP_REMOVED lines=8> */
.L_x_1:


//--------------------- .nv.shared.triton_poi_fused_max_pool2d_with_indices_6 --------------------------
	.section	.nv.shared.triton_poi_fused_max_pool2d_with_indices_6,"aw",@nobits
	.sectionflags	@""
	.align	16
	.zero		1024


//--------------------- .nv.constant0.triton_poi_fused_max_pool2d_with_indices_6 --------------------------
	.section	.nv.constant0.triton_poi_fused_max_pool2d_with_indices_6,"a",@progbits
	.sectionflags	@""
	.align	4
.nv.constant0.triton_poi_fused_max_pool2d_with_indices_6:
	.zero		552
